	.target	sm_90a

	.elftype	@"ET_EXEC"


//--------------------- .note.nv.tkinfo           --------------------------
	.section	.note.nv.tkinfo,"",@"SHT_NOTE"
	.sectionflags	@"SHF_NOTE_NV_TKINFO"
	.tkinfo
        /*0018*/ 	.word	0x00000002
        /*0030*/ 	.string	""
        /*0030*/ 	.string	"ptxas"
        /*0030*/ 	.string	"Cuda compilation tools, release 13.0, V13.0.88"
        /*0030*/ 	.string	"Build cuda_13.0.r13.0/compiler.36424714_0"
        /*0030*/ 	.string	"-arch sm_90a -m 64 "



//--------------------- .note.nv.cuinfo           --------------------------
	.section	.note.nv.cuinfo,"",@"SHT_NOTE"
	.sectionflags	@"SHF_NOTE_NV_CUINFO"
        /*0018*/ 	.short	0x0002
        /*001a*/ 	.short	0x005a
        /*001c*/ 	.short	0x0082
	.zero		2


//--------------------- .nv.info                  --------------------------
	.section	.nv.info,"",@"SHT_CUDA_INFO"
	.align	4


	//----- nvinfo : EIATTR_REGCOUNT
	.align		4
        /*0000*/ 	.byte	0x04, 0x2f
        /*0002*/ 	.short	(.L_15 - .L_14)
	.align		4
.L_14:
        /*0004*/ 	.word	index@(_ZN7cutlass13device_kernelINS_4gemm6kernel13GemmUniversalIN4cute5tupleIJiiiiEEENS1_10collective13CollectiveMmaINS1_34MainloopSm90TmaGmmaWarpSpecializedILi22ENS5_IJNS4_1CILi2EEENSA_ILi4EEENSA_ILi1EEEEEENS1_32KernelTmaWarpSpecializedPingpongEEENS5_IJNSA_ILi64EEENSA_ILi256EEENSA_ILi32EEEEEEaNS5_IJlSD_lEEEaSL_NS4_8TiledMMAINS4_8MMA_AtomIJNS4_4SM904GMMA27MMA_64x256x32_S32S8S8_SS_TNEEEENS4_6LayoutINS5_IJSD_SD_SD_EEENS5_IJNSA_ILi0EEESU_SU_EEEEENS5_IJNS4_10UnderscoreESX_SX_EEEEENS4_23SM90_TMA_LOAD_MULTICASTENS4_14ComposedLayoutINS4_7SwizzleILi1ELi4ELi3EEENS4_18smem_ptr_flag_bitsILi8EEENSS_INS5_IJNSA_ILi8EEESJ_EEENS5_IJSJ_SD_EEEEEEEvNS4_8identityES10_S1A_vS1B_EENS_8epilogue10collective6detail29Sm90TmaWarpSpecializedAdapterINS1E_15DefaultEpilogueIaSL_SL_NS1D_6thread17LinearCombinationIaLi1EiiLNS1I_9ScaleType4KindE0ELNS_15FloatRoundStyleE2EaEENS1_15EpilogueDefaultEEEEEvvEEEEvNT_6ParamsE)
        /*0008*/ 	.word	0x000000a8


	//----- nvinfo : EIATTR_FRAME_SIZE
	.align		4
.L_15:
        /*000c*/ 	.byte	0x04, 0x11
        /*000e*/ 	.short	(.L_17 - .L_16)
	.align		4
.L_16:
        /*0010*/ 	.word	index@(_ZN7cutlass13device_kernelINS_4gemm6kernel13GemmUniversalIN4cute5tupleIJiiiiEEENS1_10collective13CollectiveMmaINS1_34MainloopSm90TmaGmmaWarpSpecializedILi22ENS5_IJNS4_1CILi2EEENSA_ILi4EEENSA_ILi1EEEEEENS1_32KernelTmaWarpSpecializedPingpongEEENS5_IJNSA_ILi64EEENSA_ILi256EEENSA_ILi32EEEEEEaNS5_IJlSD_lEEEaSL_NS4_8TiledMMAINS4_8MMA_AtomIJNS4_4SM904GMMA27MMA_64x256x32_S32S8S8_SS_TNEEEENS4_6LayoutINS5_IJSD_SD_SD_EEENS5_IJNSA_ILi0EEESU_SU_EEEEENS5_IJNS4_10UnderscoreESX_SX_EEEEENS4_23SM90_TMA_LOAD_MULTICASTENS4_14ComposedLayoutINS4_7SwizzleILi1ELi4ELi3EEENS4_18smem_ptr_flag_bitsILi8EEENSS_INS5_IJNSA_ILi8EEESJ_EEENS5_IJSJ_SD_EEEEEEEvNS4_8identityES10_S1A_vS1B_EENS_8epilogue10collective6detail29Sm90TmaWarpSpecializedAdapterINS1E_15DefaultEpilogueIaSL_SL_NS1D_6thread17LinearCombinationIaLi1EiiLNS1I_9ScaleType4KindE0ELNS_15FloatRoundStyleE2EaEENS1_15EpilogueDefaultEEEEEvvEEEEvNT_6ParamsE)
        /*0014*/ 	.word	0x00000008


	//----- nvinfo : EIATTR_MIN_STACK_SIZE
	.align		4
.L_17:
        /*0018*/ 	.byte	0x04, 0x12
        /*001a*/ 	.short	(.L_19 - .L_18)
	.align		4
.L_18:
        /*001c*/ 	.word	index@(_ZN7cutlass13device_kernelINS_4gemm6kernel13GemmUniversalIN4cute5tupleIJiiiiEEENS1_10collective13CollectiveMmaINS1_34MainloopSm90TmaGmmaWarpSpecializedILi22ENS5_IJNS4_1CILi2EEENSA_ILi4EEENSA_ILi1EEEEEENS1_32KernelTmaWarpSpecializedPingpongEEENS5_IJNSA_ILi64EEENSA_ILi256EEENSA_ILi32EEEEEEaNS5_IJlSD_lEEEaSL_NS4_8TiledMMAINS4_8MMA_AtomIJNS4_4SM904GMMA27MMA_64x256x32_S32S8S8_SS_TNEEEENS4_6LayoutINS5_IJSD_SD_SD_EEENS5_IJNSA_ILi0EEESU_SU_EEEEENS5_IJNS4_10UnderscoreESX_SX_EEEEENS4_23SM90_TMA_LOAD_MULTICASTENS4_14ComposedLayoutINS4_7SwizzleILi1ELi4ELi3EEENS4_18smem_ptr_flag_bitsILi8EEENSS_INS5_IJNSA_ILi8EEESJ_EEENS5_IJSJ_SD_EEEEEEEvNS4_8identityES10_S1A_vS1B_EENS_8epilogue10collective6detail29Sm90TmaWarpSpecializedAdapterINS1E_15DefaultEpilogueIaSL_SL_NS1D_6thread17LinearCombinationIaLi1EiiLNS1I_9ScaleType4KindE0ELNS_15FloatRoundStyleE2EaEENS1_15EpilogueDefaultEEEEEvvEEEEvNT_6ParamsE)
        /*0020*/ 	.word	0x00000008
.L_19:


//--------------------- .nv.compat                --------------------------
	.section	.nv.compat,"",@"SHT_CUDA_COMPAT_INFO"
	.align	4
        /*0000*/ 	.byte	0x02, 0x09, 0x01, 0x00, 0x02, 0x02, 0x04, 0x00, 0x02, 0x05, 0x05, 0x00, 0x03, 0x07, 0x01, 0x01
        /*0010*/ 	.byte	0x02, 0x03, 0x01, 0x00, 0x02, 0x06, 0x01, 0x00, 0x04, 0x0b, 0x08, 0x00, 0x00, 0x00, 0x00, 0x00
        /*0020*/ 	.byte	0x00, 0x00, 0x00, 0x00


//--------------------- .nv.info._ZN7cutlass13device_kernelINS_4gemm6kernel13GemmUniversalIN4cute5tupleIJiiiiEEENS1_10collective13CollectiveMmaINS1_34MainloopSm90TmaGmmaWarpSpecializedILi22ENS5_IJNS4_1CILi2EEENSA_ILi4EEENSA_ILi1EEEEEENS1_32KernelTmaWarpSpecializedPingpongEEENS5_IJNSA_ILi64EEENSA_ILi256EEENSA_ILi32EEEEEEaNS5_IJlSD_lEEEaSL_NS4_8TiledMMAINS4_8MMA_AtomIJNS4_4SM904GMMA27MMA_64x256x32_S32S8S8_SS_TNEEEENS4_6LayoutINS5_IJSD_SD_SD_EEENS5_IJNSA_ILi0EEESU_SU_EEEEENS5_IJNS4_10UnderscoreESX_SX_EEEEENS4_23SM90_TMA_LOAD_MULTICASTENS4_14ComposedLayoutINS4_7SwizzleILi1ELi4ELi3EEENS4_18smem_ptr_flag_bitsILi8EEENSS_INS5_IJNSA_ILi8EEESJ_EEENS5_IJSJ_SD_EEEEEEEvNS4_8identityES10_S1A_vS1B_EENS_8epilogue10collective6detail29Sm90TmaWarpSpecializedAdapterINS1E_15DefaultEpilogueIaSL_SL_NS1D_6thread17LinearCombinationIaLi1EiiLNS1I_9ScaleType4KindE0ELNS_15FloatRoundStyleE2EaEENS1_15EpilogueDefaultEEEEEvvEEEEvNT_6ParamsE --------------------------
	.section	.nv.info._ZN7cutlass13device_kernelINS_4gemm6kernel13GemmUniversalIN4cute5tupleIJiiiiEEENS1_10collective13CollectiveMmaINS1_34MainloopSm90TmaGmmaWarpSpecializedILi22ENS5_IJNS4_1CILi2EEENSA_ILi4EEENSA_ILi1EEEEEENS1_32KernelTmaWarpSpecializedPingpongEEENS5_IJNSA_ILi64EEENSA_ILi256EEENSA_ILi32EEEEEEaNS5_IJlSD_lEEEaSL_NS4_8TiledMMAINS4_8MMA_AtomIJNS4_4SM904GMMA27MMA_64x256x32_S32S8S8_SS_TNEEEENS4_6LayoutINS5_IJSD_SD_SD_EEENS5_IJNSA_ILi0EEESU_SU_EEEEENS5_IJNS4_10UnderscoreESX_SX_EEEEENS4_23SM90_TMA_LOAD_MULTICASTENS4_14ComposedLayoutINS4_7SwizzleILi1ELi4ELi3EEENS4_18smem_ptr_flag_bitsILi8EEENSS_INS5_IJNSA_ILi8EEESJ_EEENS5_IJSJ_SD_EEEEEEEvNS4_8identityES10_S1A_vS1B_EENS_8epilogue10collective6detail29Sm90TmaWarpSpecializedAdapterINS1E_15DefaultEpilogueIaSL_SL_NS1D_6thread17LinearCombinationIaLi1EiiLNS1I_9ScaleType4KindE0ELNS_15FloatRoundStyleE2EaEENS1_15EpilogueDefaultEEEEEvvEEEEvNT_6ParamsE,"",@"SHT_CUDA_INFO"
	.sectionflags	@""
	.align	4


	//----- nvinfo : EIATTR_CUDA_API_VERSION
	.align		4
        /*0000*/ 	.byte	0x04, 0x37
        /*0002*/ 	.short	(.L_21 - .L_20)
.L_20:
        /*0004*/ 	.word	0x00000082


	//----- nvinfo : EIATTR_KPARAM_INFO
	.align		4
.L_21:
        /*0008*/ 	.byte	0x04, 0x17
        /*000a*/ 	.short	(.L_23 - .L_22)
.L_22:
        /*000c*/ 	.word	0x00000000
        /*0010*/ 	.short	0x0000
        /*0012*/ 	.short	0x0070
        /*0014*/ 	.byte	0x00, 0xf0, 0x01, 0x10


	//----- nvinfo : EIATTR_SPARSE_MMA_MASK
	.align		4
.L_23:
        /*0018*/ 	.byte	0x03, 0x50
        /*001a*/ 	.short	0x0000


	//----- nvinfo : EIATTR_MAXREG_COUNT
	.align		4
        /*001c*/ 	.byte	0x03, 0x1b
        /*001e*/ 	.short	0x00a8


	//----- nvinfo : EIATTR_NUM_BARRIERS
	.align		4
        /*0020*/ 	.byte	0x02, 0x4c
        /*0022*/ 	.byte	0x01
	.zero		1


	//----- nvinfo : EIATTR_EXTERNS
	.align		4
        /*0024*/ 	.byte	0x04, 0x0f
        /*0026*/ 	.short	(.L_25 - .L_24)


	//   ....[0]....
	.align		4
.L_24:
        /*0028*/ 	.word	index@(__assertfail)


	//----- nvinfo : EIATTR_ANNOTATIONS
	.align		4
.L_25:
        /*002c*/ 	.byte	0x04, 0x55
        /*002e*/ 	.short	(.L_27 - .L_26)


	//   ....[0]....
.L_26:
        /*0030*/ 	.word	0x00000001
        /*0034*/ 	.byte	0x20, 0x10, 0x00, 0x00, 0x01, 0x00, 0x00, 0x00, 0x30, 0x85, 0x00, 0x00, 0x01, 0x00, 0x00, 0x00
        /*0044*/ 	.byte	0xa0, 0x92, 0x00, 0x00


	//----- nvinfo : EIATTR_MERCURY_ISA_VERSION
	.align		4
.L_27:
        /*0048*/ 	.byte	0x03, 0x5f
        /*004a*/ 	.short	0x0101


	//----- nvinfo : EIATTR_INT_WARP_WIDE_INSTR_OFFSETS
	.align		4
        /*004c*/ 	.byte	0x04, 0x31
        /*004e*/ 	.short	(.L_29 - .L_28)


	//   ....[0]....
.L_28:
        /*0050*/ 	.word	0x00000780


	//   ....[1]....
        /*0054*/ 	.word	0x00000800


	//   ....[2]....
        /*0058*/ 	.word	0x00000900


	//   ....[3]....
        /*005c*/ 	.word	0x00000910


	//   ....[4]....
        /*0060*/ 	.word	0x00000930


	//   ....[5]....
        /*0064*/ 	.word	0x000009d0


	//   ....[6]....
        /*0068*/ 	.word	0x000009e0


	//   ....[7]....
        /*006c*/ 	.word	0x00000a30


	//   ....[8]....
        /*0070*/ 	.word	0x00001fb0


	//----- nvinfo : EIATTR_COOP_GROUP_MASK_REGIDS
	.align		4
.L_29:
        /*0074*/ 	.byte	0x04, 0x29
        /*0076*/ 	.short	(.L_31 - .L_30)


	//   ....[0]....
.L_30:
        /*0078*/ 	.word	0xffffffff


	//   ....[1]....
        /*007c*/ 	.word	0xffffffff


	//   ....[2]....
        /*0080*/ 	.word	0xffffffff


	//   ....[3]....
        /*0084*/ 	.word	0xffffffff


	//   ....[4]....
        /*0088*/ 	.word	0xffffffff


	//   ....[5]....
        /*008c*/ 	.word	0xffffffff


	//   ....[6]....
        /*0090*/ 	.word	0xffffffff


	//----- nvinfo : EIATTR_COOP_GROUP_INSTR_OFFSETS
	.align		4
.L_31:
        /*0094*/ 	.byte	0x04, 0x28
        /*0096*/ 	.short	(.L_33 - .L_32)


	//   ....[0]....
.L_32:
        /*0098*/ 	.word	0x00000070


	//   ....[1]....
        /*009c*/ 	.word	0x00000080


	//   ....[2]....
        /*00a0*/ 	.word	0x00000140


	//   ....[3]....
        /*00a4*/ 	.word	0x00000560


	//   ....[4]....
        /*00a8*/ 	.word	0x000005a0


	//   ....[5]....
        /*00ac*/ 	.word	0x00000a20


	//   ....[6]....
        /*00b0*/ 	.word	0x00000bc0


	//----- nvinfo : EIATTR_REG_RECONFIG
	.align		4
.L_33:
        /*00b4*/ 	.byte	0x01, 0x54
	.zero		2


	//----- nvinfo : EIATTR_SYSCALL_OFFSETS
	.align		4
        /*00b8*/ 	.byte	0x04, 0x46
        /*00ba*/ 	.short	(.L_35 - .L_34)


	//   ....[0]....
.L_34:
        /*00bc*/ 	.word	0x00001a40


	//----- nvinfo : EIATTR_MBARRIER_INSTR_OFFSETS
	.align		4
.L_35:
        /*00c0*/ 	.byte	0x04, 0x39
        /*00c2*/ 	.short	(.L_37 - .L_36)


	//   ....[0]....
.L_36:
        /*00c4*/ 	.word	0x00000280
        /*00c8*/ 	.word	0x000000ff
        /*00cc*/ 	.word	0x00000000
        /*00d0*/ 	.short	0x0100
        /*00d2*/ 	.byte	0x08
	.zero		1


	//   ....[1]....
        /*00d4*/ 	.word	0x00000290
        /*00d8*/ 	.word	0x000000ff
        /*00dc*/ 	.word	0x000000b0
        /*00e0*/ 	.short	0x0100
        /*00e2*/ 	.byte	0x08
	.zero		1


	//   ....[2]....
        /*00e4*/ 	.word	0x000002a0
        /*00e8*/ 	.word	0x000000ff
        /*00ec*/ 	.word	0x00000008
        /*00f0*/ 	.short	0x0100
        /*00f2*/ 	.byte	0x08
	.zero		1


	//   ....[3]....
        /*00f4*/ 	.word	0x000002b0
        /*00f8*/ 	.word	0x000000ff
        /*00fc*/ 	.word	0x000000b8
        /*0100*/ 	.short	0x0100
        /*0102*/ 	.byte	0x08
	.zero		1


	//   ....[4]....
        /*0104*/ 	.word	0x000002c0
        /*0108*/ 	.word	0x000000ff
        /*010c*/ 	.word	0x00000010
        /*0110*/ 	.short	0x0100
        /*0112*/ 	.byte	0x08
	.zero		1


	//   ....[5]....
        /*0114*/ 	.word	0x000002d0
        /*0118*/ 	.word	0x000000ff
        /*011c*/ 	.word	0x000000c0
        /*0120*/ 	.short	0x0100
        /*0122*/ 	.byte	0x08
	.zero		1


	//   ....[6]....
        /*0124*/ 	.word	0x000002e0
        /*0128*/ 	.word	0x000000ff
        /*012c*/ 	.word	0x00000018
        /*0130*/ 	.short	0x0100
        /*0132*/ 	.byte	0x08
	.zero		1


	//   ....[7]....
        /*0134*/ 	.word	0x000002f0
        /*0138*/ 	.word	0x000000ff
        /*013c*/ 	.word	0x000000c8
        /*0140*/ 	.short	0x0100
        /*0142*/ 	.byte	0x08
	.zero		1


	//   ....[8]....
        /*0144*/ 	.word	0x00000300
        /*0148*/ 	.word	0x000000ff
        /*014c*/ 	.word	0x00000020
        /*0150*/ 	.short	0x0100
        /*0152*/ 	.byte	0x08
	.zero		1


	//   ....[9]....
        /*0154*/ 	.word	0x00000310
        /*0158*/ 	.word	0x000000ff
        /*015c*/ 	.word	0x000000d0
        /*0160*/ 	.short	0x0100
        /*0162*/ 	.byte	0x08
	.zero		1


	//   ....[10]....
        /*0164*/ 	.word	0x00000320
        /*0168*/ 	.word	0x000000ff
        /*016c*/ 	.word	0x00000028
        /*0170*/ 	.short	0x0100
        /*0172*/ 	.byte	0x08
	.zero		1


	//   ....[11]....
        /*0174*/ 	.word	0x00000330
        /*0178*/ 	.word	0x000000ff
        /*017c*/ 	.word	0x000000d8
        /*0180*/ 	.short	0x0100
        /*0182*/ 	.byte	0x08
	.zero		1


	//   ....[12]....
        /*0184*/ 	.word	0x00000340
        /*0188*/ 	.word	0x000000ff
        /*018c*/ 	.word	0x00000030
        /*0190*/ 	.short	0x0100
        /*0192*/ 	.byte	0x08
	.zero		1


	//   ....[13]....
        /*0194*/ 	.word	0x00000350
        /*0198*/ 	.word	0x000000ff
        /*019c*/ 	.word	0x000000e0
        /*01a0*/ 	.short	0x0100
        /*01a2*/ 	.byte	0x08
	.zero		1


	//   ....[14]....
        /*01a4*/ 	.word	0x00000360
        /*01a8*/ 	.word	0x000000ff
        /*01ac*/ 	.word	0x00000038
        /*01b0*/ 	.short	0x0100
        /*01b2*/ 	.byte	0x08
	.zero		1


	//   ....[15]....
        /*01b4*/ 	.word	0x00000370
        /*01b8*/ 	.word	0x000000ff
        /*01bc*/ 	.word	0x000000e8
        /*01c0*/ 	.short	0x0100
        /*01c2*/ 	.byte	0x08
	.zero		1


	//   ....[16]....
        /*01c4*/ 	.word	0x00000380
        /*01c8*/ 	.word	0x000000ff
        /*01cc*/ 	.word	0x00000040
        /*01d0*/ 	.short	0x0100
        /*01d2*/ 	.byte	0x08
	.zero		1


	//   ....[17]....
        /*01d4*/ 	.word	0x00000390
        /*01d8*/ 	.word	0x000000ff
        /*01dc*/ 	.word	0x000000f0
        /*01e0*/ 	.short	0x0100
        /*01e2*/ 	.byte	0x08
	.zero		1


	//   ....[18]....
        /*01e4*/ 	.word	0x000003a0
        /*01e8*/ 	.word	0x000000ff
        /*01ec*/ 	.word	0x00000048
        /*01f0*/ 	.short	0x0100
        /*01f2*/ 	.byte	0x08
	.zero		1


	//   ....[19]....
        /*01f4*/ 	.word	0x000003b0
        /*01f8*/ 	.word	0x000000ff
        /*01fc*/ 	.word	0x000000f8
        /*0200*/ 	.short	0x0100
        /*0202*/ 	.byte	0x08
	.zero		1


	//   ....[20]....
        /*0204*/ 	.word	0x000003c0
        /*0208*/ 	.word	0x000000ff
        /*020c*/ 	.word	0x00000050
        /*0210*/ 	.short	0x0100
        /*0212*/ 	.byte	0x08
	.zero		1


	//   ....[21]....
        /*0214*/ 	.word	0x000003d0
        /*0218*/ 	.word	0x000000ff
        /*021c*/ 	.word	0x00000100
        /*0220*/ 	.short	0x0100
        /*0222*/ 	.byte	0x08
	.zero		1


	//   ....[22]....
        /*0224*/ 	.word	0x000003e0
        /*0228*/ 	.word	0x000000ff
        /*022c*/ 	.word	0x00000058
        /*0230*/ 	.short	0x0100
        /*0232*/ 	.byte	0x08
	.zero		1


	//   ....[23]....
        /*0234*/ 	.word	0x000003f0
        /*0238*/ 	.word	0x000000ff
        /*023c*/ 	.word	0x00000108
        /*0240*/ 	.short	0x0100
        /*0242*/ 	.byte	0x08
	.zero		1


	//   ....[24]....
        /*0244*/ 	.word	0x00000400
        /*0248*/ 	.word	0x000000ff
        /*024c*/ 	.word	0x00000060
        /*0250*/ 	.short	0x0100
        /*0252*/ 	.byte	0x08
	.zero		1


	//   ....[25]....
        /*0254*/ 	.word	0x00000410
        /*0258*/ 	.word	0x000000ff
        /*025c*/ 	.word	0x00000110
        /*0260*/ 	.short	0x0100
        /*0262*/ 	.byte	0x08
	.zero		1


	//   ....[26]....
        /*0264*/ 	.word	0x00000420
        /*0268*/ 	.word	0x000000ff
        /*026c*/ 	.word	0x00000068
        /*0270*/ 	.short	0x0100
        /*0272*/ 	.byte	0x08
	.zero		1


	//   ....[27]....
        /*0274*/ 	.word	0x00000430
        /*0278*/ 	.word	0x000000ff
        /*027c*/ 	.word	0x00000118
        /*0280*/ 	.short	0x0100
        /*0282*/ 	.byte	0x08
	.zero		1


	//   ....[28]....
        /*0284*/ 	.word	0x00000440
        /*0288*/ 	.word	0x000000ff
        /*028c*/ 	.word	0x00000070
        /*0290*/ 	.short	0x0100
        /*0292*/ 	.byte	0x08
	.zero		1


	//   ....[29]....
        /*0294*/ 	.word	0x00000450
        /*0298*/ 	.word	0x000000ff
        /*029c*/ 	.word	0x00000120
        /*02a0*/ 	.short	0x0100
        /*02a2*/ 	.byte	0x08
	.zero		1


	//   ....[30]....
        /*02a4*/ 	.word	0x00000460
        /*02a8*/ 	.word	0x000000ff
        /*02ac*/ 	.word	0x00000078
        /*02b0*/ 	.short	0x0100
        /*02b2*/ 	.byte	0x08
	.zero		1


	//   ....[31]....
        /*02b4*/ 	.word	0x00000470
        /*02b8*/ 	.word	0x000000ff
        /*02bc*/ 	.word	0x00000128
        /*02c0*/ 	.short	0x0100
        /*02c2*/ 	.byte	0x08
	.zero		1


	//   ....[32]....
        /*02c4*/ 	.word	0x00000480
        /*02c8*/ 	.word	0x000000ff
        /*02cc*/ 	.word	0x00000080
        /*02d0*/ 	.short	0x0100
        /*02d2*/ 	.byte	0x08
	.zero		1


	//   ....[33]....
        /*02d4*/ 	.word	0x00000490
        /*02d8*/ 	.word	0x000000ff
        /*02dc*/ 	.word	0x00000130
        /*02e0*/ 	.short	0x0100
        /*02e2*/ 	.byte	0x08
	.zero		1


	//   ....[34]....
        /*02e4*/ 	.word	0x000004a0
        /*02e8*/ 	.word	0x000000ff
        /*02ec*/ 	.word	0x00000088
        /*02f0*/ 	.short	0x0100
        /*02f2*/ 	.byte	0x08
	.zero		1


	//   ....[35]....
        /*02f4*/ 	.word	0x000004b0
        /*02f8*/ 	.word	0x000000ff
        /*02fc*/ 	.word	0x00000138
        /*0300*/ 	.short	0x0100
        /*0302*/ 	.byte	0x08
	.zero		1


	//   ....[36]....
        /*0304*/ 	.word	0x000004c0
        /*0308*/ 	.word	0x000000ff
        /*030c*/ 	.word	0x00000090
        /*0310*/ 	.short	0x0100
        /*0312*/ 	.byte	0x08
	.zero		1


	//   ....[37]....
        /*0314*/ 	.word	0x000004d0
        /*0318*/ 	.word	0x000000ff
        /*031c*/ 	.word	0x00000140
        /*0320*/ 	.short	0x0100
        /*0322*/ 	.byte	0x08
	.zero		1


	//   ....[38]....
        /*0324*/ 	.word	0x000004e0
        /*0328*/ 	.word	0x000000ff
        /*032c*/ 	.word	0x00000098
        /*0330*/ 	.short	0x0100
        /*0332*/ 	.byte	0x08
	.zero		1


	//   ....[39]....
        /*0334*/ 	.word	0x000004f0
        /*0338*/ 	.word	0x000000ff
        /*033c*/ 	.word	0x00000148
        /*0340*/ 	.short	0x0100
        /*0342*/ 	.byte	0x08
	.zero		1


	//   ....[40]....
        /*0344*/ 	.word	0x00000500
        /*0348*/ 	.word	0x000000ff
        /*034c*/ 	.word	0x000000a0
        /*0350*/ 	.short	0x0100
        /*0352*/ 	.byte	0x08
	.zero		1


	//   ....[41]....
        /*0354*/ 	.word	0x00000510
        /*0358*/ 	.word	0x000000ff
        /*035c*/ 	.word	0x00000150
        /*0360*/ 	.short	0x0100
        /*0362*/ 	.byte	0x08
	.zero		1


	//   ....[42]....
        /*0364*/ 	.word	0x00000520
        /*0368*/ 	.word	0x000000ff
        /*036c*/ 	.word	0x000000a8
        /*0370*/ 	.short	0x0100
        /*0372*/ 	.byte	0x08
	.zero		1


	//   ....[43]....
        /*0374*/ 	.word	0x00000530
        /*0378*/ 	.word	0x000000ff
        /*037c*/ 	.word	0x00000158
        /*0380*/ 	.short	0x0100
        /*0382*/ 	.byte	0x08
	.zero		1


	//   ....[44]....
        /*0384*/ 	.word	0x00000a60
        /*0388*/ 	.word	0x000000ff
        /*038c*/ 	.word	0x00000190
        /*0390*/ 	.short	0x0100
        /*0392*/ 	.byte	0x08
	.zero		1


	//   ....[45]....
        /*0394*/ 	.word	0x00000af0
        /*0398*/ 	.word	0x000000ff
        /*039c*/ 	.word	0x00000198
        /*03a0*/ 	.short	0x0100
        /*03a2*/ 	.byte	0x08
	.zero		1


	//   ....[46]....
        /*03a4*/ 	.word	0x00000b40
        /*03a8*/ 	.word	0x000000ff
        /*03ac*/ 	.word	0x00000170
        /*03b0*/ 	.short	0x0100
        /*03b2*/ 	.byte	0x09
	.zero		1


	//   ....[47]....
        /*03b4*/ 	.word	0x00000b50
        /*03b8*/ 	.word	0x000000ff
        /*03bc*/ 	.word	0x00000178
        /*03c0*/ 	.short	0x0100
        /*03c2*/ 	.byte	0x09
	.zero		1


	//   ....[48]....
        /*03c4*/ 	.word	0x00000b60
        /*03c8*/ 	.word	0x000000ff
        /*03cc*/ 	.word	0x00000180
        /*03d0*/ 	.short	0x0100
        /*03d2*/ 	.byte	0x09
	.zero		1


	//   ....[49]....
        /*03d4*/ 	.word	0x00000b70
        /*03d8*/ 	.word	0x000000ff
        /*03dc*/ 	.word	0x00000188
        /*03e0*/ 	.short	0x0100
        /*03e2*/ 	.byte	0x09
	.zero		1


	//   ....[50]....
        /*03e4*/ 	.word	0x00001920
        /*03e8*/ 	.word	0x0000009f
        /*03ec*/ 	.word	0x00000000
        /*03f0*/ 	.short	0x010a
        /*03f2*/ 	.byte	0x2a
	.zero		1


	//   ....[51]....
        /*03f4*/ 	.word	0x00001ad0
        /*03f8*/ 	.word	0x00000003
        /*03fc*/ 	.word	0x00000000
        /*0400*/ 	.short	0x010a
        /*0402*/ 	.byte	0x3f
	.zero		1


	//   ....[52]....
        /*0404*/ 	.word	0x00001b30
        /*0408*/ 	.word	0x00000003
        /*040c*/ 	.word	0x00000000
        /*0410*/ 	.short	0x010a
        /*0412*/ 	.byte	0x3f
	.zero		1


	//   ....[53]....
        /*0414*/ 	.word	0x00001d20
        /*0418*/ 	.word	0x000000ff
        /*041c*/ 	.word	0x00000000
        /*0420*/ 	.short	0x010a
        /*0422*/ 	.byte	0x04
	.zero		1


	//   ....[54]....
        /*0424*/ 	.word	0x00001d60
        /*0428*/ 	.word	0x000000ff
        /*042c*/ 	.word	0x00000000
        /*0430*/ 	.short	0x010a
        /*0432*/ 	.byte	0x04
	.zero		1


	//   ....[55]....
        /*0434*/ 	.word	0x00001e50
        /*0438*/ 	.word	0x00000004
        /*043c*/ 	.word	0x00000000
        /*0440*/ 	.short	0x0101
        /*0442*/ 	.byte	0x3f
	.zero		1


	//   ....[56]....
        /*0444*/ 	.word	0x00001f50
        /*0448*/ 	.word	0x000000a0
        /*044c*/ 	.word	0x00000000
        /*0450*/ 	.short	0x0101
        /*0452*/ 	.byte	0x2d
	.zero		1


	//   ....[57]....
        /*0454*/ 	.word	0x00002050
        /*0458*/ 	.word	0x00000000
        /*045c*/ 	.word	0x00000000
        /*0460*/ 	.short	0x0101
        /*0462*/ 	.byte	0x3f
	.zero		1


	//   ....[58]....
        /*0464*/ 	.word	0x00002110
        /*0468*/ 	.word	0x0000009f
        /*046c*/ 	.word	0x00000010
        /*0470*/ 	.short	0x010a
        /*0472*/ 	.byte	0x2a
	.zero		1


	//   ....[59]....
        /*0474*/ 	.word	0x00008550
        /*0478*/ 	.word	0x000000a2
        /*047c*/ 	.word	0x00000000
        /*0480*/ 	.short	0x0101
        /*0482*/ 	.byte	0x2d
	.zero		1


	//   ....[60]....
        /*0484*/ 	.word	0x00008ff0
        /*0488*/ 	.word	0x0000000a
        /*048c*/ 	.word	0x000000b0
        /*0490*/ 	.short	0x010a
        /*0492*/ 	.byte	0x3f
	.zero		1


	//   ....[61]....
        /*0494*/ 	.word	0x000093b0
        /*0498*/ 	.word	0x00000005
        /*049c*/ 	.word	0x00000198
        /*04a0*/ 	.short	0x0101
        /*04a2*/ 	.byte	0x3f
	.zero		1


	//   ....[62]....
        /*04a4*/ 	.word	0x00009b30
        /*04a8*/ 	.word	0x00000009
        /*04ac*/ 	.word	0x00000000
        /*04b0*/ 	.short	0x010a
        /*04b2*/ 	.byte	0x3f
	.zero		1


	//   ....[63]....
        /*04b4*/ 	.word	0x00009bb0
        /*04b8*/ 	.word	0x00000008
        /*04bc*/ 	.word	0x00000000
        /*04c0*/ 	.short	0x010a
        /*04c2*/ 	.byte	0x3f
	.zero		1


	//   ....[64]....
        /*04c4*/ 	.word	0x00009c40
        /*04c8*/ 	.word	0x00000009
        /*04cc*/ 	.word	0x00000000
        /*04d0*/ 	.short	0x010a
        /*04d2*/ 	.byte	0x3f
	.zero		1


	//   ....[65]....
        /*04d4*/ 	.word	0x00009cd0
        /*04d8*/ 	.word	0x00000008
        /*04dc*/ 	.word	0x00000000
        /*04e0*/ 	.short	0x010a
        /*04e2*/ 	.byte	0x3f
	.zero		1


	//   ....[66]....
        /*04e4*/ 	.word	0x00009d60
        /*04e8*/ 	.word	0x00000009
        /*04ec*/ 	.word	0x00000000
        /*04f0*/ 	.short	0x010a
        /*04f2*/ 	.byte	0x3f
	.zero		1


	//   ....[67]....
        /*04f4*/ 	.word	0x00009df0
        /*04f8*/ 	.word	0x00000008
        /*04fc*/ 	.word	0x00000000
        /*0500*/ 	.short	0x010a
        /*0502*/ 	.byte	0x3f
	.zero		1


	//   ....[68]....
        /*0504*/ 	.word	0x00009e80
        /*0508*/ 	.word	0x00000009
        /*050c*/ 	.word	0x00000000
        /*0510*/ 	.short	0x010a
        /*0512*/ 	.byte	0x3f
	.zero		1


	//   ....[69]....
        /*0514*/ 	.word	0x00009f10
        /*0518*/ 	.word	0x00000008
        /*051c*/ 	.word	0x00000000
        /*0520*/ 	.short	0x010a
        /*0522*/ 	.byte	0x3f
	.zero		1


	//   ....[70]....
        /*0524*/ 	.word	0x00009fa0
        /*0528*/ 	.word	0x00000009
        /*052c*/ 	.word	0x00000000
        /*0530*/ 	.short	0x010a
        /*0532*/ 	.byte	0x3f
	.zero		1


	//   ....[71]....
        /*0534*/ 	.word	0x0000a030
        /*0538*/ 	.word	0x00000008
        /*053c*/ 	.word	0x00000000
        /*0540*/ 	.short	0x010a
        /*0542*/ 	.byte	0x3f
	.zero		1


	//   ....[72]....
        /*0544*/ 	.word	0x0000a0c0
        /*0548*/ 	.word	0x00000009
        /*054c*/ 	.word	0x00000000
        /*0550*/ 	.short	0x010a
        /*0552*/ 	.byte	0x3f
	.zero		1


	//   ....[73]....
        /*0554*/ 	.word	0x0000a150
        /*0558*/ 	.word	0x00000008
        /*055c*/ 	.word	0x00000000
        /*0560*/ 	.short	0x010a
        /*0562*/ 	.byte	0x3f
	.zero		1


	//   ....[74]....
        /*0564*/ 	.word	0x0000a1e0
        /*0568*/ 	.word	0x00000009
        /*056c*/ 	.word	0x00000000
        /*0570*/ 	.short	0x010a
        /*0572*/ 	.byte	0x3f
	.zero		1


	//   ....[75]....
        /*0574*/ 	.word	0x0000a270
        /*0578*/ 	.word	0x00000008
        /*057c*/ 	.word	0x00000000
        /*0580*/ 	.short	0x010a
        /*0582*/ 	.byte	0x3f
	.zero		1


	//   ....[76]....
        /*0584*/ 	.word	0x0000a300
        /*0588*/ 	.word	0x00000009
        /*058c*/ 	.word	0x00000000
        /*0590*/ 	.short	0x010a
        /*0592*/ 	.byte	0x3f
	.zero		1


	//   ....[77]....
        /*0594*/ 	.word	0x0000a390
        /*0598*/ 	.word	0x00000008
        /*059c*/ 	.word	0x00000000
        /*05a0*/ 	.short	0x010a
        /*05a2*/ 	.byte	0x3f
	.zero		1


	//   ....[78]....
        /*05a4*/ 	.word	0x0000a420
        /*05a8*/ 	.word	0x00000009
        /*05ac*/ 	.word	0x00000000
        /*05b0*/ 	.short	0x010a
        /*05b2*/ 	.byte	0x3f
	.zero		1


	//   ....[79]....
        /*05b4*/ 	.word	0x0000a4b0
        /*05b8*/ 	.word	0x00000008
        /*05bc*/ 	.word	0x00000000
        /*05c0*/ 	.short	0x010a
        /*05c2*/ 	.byte	0x3f
	.zero		1


	//   ....[80]....
        /*05c4*/ 	.word	0x0000a540
        /*05c8*/ 	.word	0x00000009
        /*05cc*/ 	.word	0x00000000
        /*05d0*/ 	.short	0x010a
        /*05d2*/ 	.byte	0x3f
	.zero		1


	//   ....[81]....
        /*05d4*/ 	.word	0x0000a5d0
        /*05d8*/ 	.word	0x00000008
        /*05dc*/ 	.word	0x00000000
        /*05e0*/ 	.short	0x010a
        /*05e2*/ 	.byte	0x3f
	.zero		1


	//   ....[82]....
        /*05e4*/ 	.word	0x0000a660
        /*05e8*/ 	.word	0x0000000b
        /*05ec*/ 	.word	0x00000000
        /*05f0*/ 	.short	0x010a
        /*05f2*/ 	.byte	0x3f
	.zero		1


	//   ....[83]....
        /*05f4*/ 	.word	0x0000a6f0
        /*05f8*/ 	.word	0x00000003
        /*05fc*/ 	.word	0x00000000
        /*0600*/ 	.short	0x010a
        /*0602*/ 	.byte	0x3f
	.zero		1


	//   ....[84]....
        /*0604*/ 	.word	0x0000a750
        /*0608*/ 	.word	0x000000a1
        /*060c*/ 	.word	0x00000000
        /*0610*/ 	.short	0x010a
        /*0612*/ 	.byte	0x3f
	.zero		1


	//   ....[85]....
        /*0614*/ 	.word	0x0000a7a0
        /*0618*/ 	.word	0x00000003
        /*061c*/ 	.word	0x00000000
        /*0620*/ 	.short	0x010a
        /*0622*/ 	.byte	0x3f
	.zero		1


	//   ....[86]....
        /*0624*/ 	.word	0x0000a800
        /*0628*/ 	.word	0x00000005
        /*062c*/ 	.word	0x00000000
        /*0630*/ 	.short	0x010a
        /*0632*/ 	.byte	0x3f
	.zero		1


	//   ....[87]....
        /*0634*/ 	.word	0x0000a850
        /*0638*/ 	.word	0x000000a1
        /*063c*/ 	.word	0x00000010
        /*0640*/ 	.short	0x010a
        /*0642*/ 	.byte	0x3f
	.zero		1


	//   ....[88]....
        /*0644*/ 	.word	0x0000a920
        /*0648*/ 	.word	0x0000000a
        /*064c*/ 	.word	0x000000b0
        /*0650*/ 	.short	0x010a
        /*0652*/ 	.byte	0x3f
	.zero		1


	//   ....[89]....
        /*0654*/ 	.word	0x0000a9f0
        /*0658*/ 	.word	0x00000009
        /*065c*/ 	.word	0x00000000
        /*0660*/ 	.short	0x010a
        /*0662*/ 	.byte	0x3f
	.zero		1


	//   ....[90]....
        /*0664*/ 	.word	0x0000aa40
        /*0668*/ 	.word	0x00000008
        /*066c*/ 	.word	0x00000000
        /*0670*/ 	.short	0x010a
        /*0672*/ 	.byte	0x3f
	.zero		1


	//   ....[91]....
        /*0674*/ 	.word	0x0000aa90
        /*0678*/ 	.word	0x00000009
        /*067c*/ 	.word	0x00000000
        /*0680*/ 	.short	0x010a
        /*0682*/ 	.byte	0x3f
	.zero		1


	//   ....[92]....
        /*0684*/ 	.word	0x0000aae0
        /*0688*/ 	.word	0x00000008
        /*068c*/ 	.word	0x00000000
        /*0690*/ 	.short	0x010a
        /*0692*/ 	.byte	0x3f
	.zero		1


	//   ....[93]....
        /*0694*/ 	.word	0x0000ab30
        /*0698*/ 	.word	0x00000009
        /*069c*/ 	.word	0x00000000
        /*06a0*/ 	.short	0x010a
        /*06a2*/ 	.byte	0x3f
	.zero		1


	//   ....[94]....
        /*06a4*/ 	.word	0x0000ab80
        /*06a8*/ 	.word	0x00000008
        /*06ac*/ 	.word	0x00000000
        /*06b0*/ 	.short	0x010a
        /*06b2*/ 	.byte	0x3f
	.zero		1


	//   ....[95]....
        /*06b4*/ 	.word	0x0000abd0
        /*06b8*/ 	.word	0x00000009
        /*06bc*/ 	.word	0x00000000
        /*06c0*/ 	.short	0x010a
        /*06c2*/ 	.byte	0x3f
	.zero		1


	//   ....[96]....
        /*06c4*/ 	.word	0x0000ac20
        /*06c8*/ 	.word	0x00000008
        /*06cc*/ 	.word	0x00000000
        /*06d0*/ 	.short	0x010a
        /*06d2*/ 	.byte	0x3f
	.zero		1


	//   ....[97]....
        /*06d4*/ 	.word	0x0000ac70
        /*06d8*/ 	.word	0x00000009
        /*06dc*/ 	.word	0x00000000
        /*06e0*/ 	.short	0x010a
        /*06e2*/ 	.byte	0x3f
	.zero		1


	//   ....[98]....
        /*06e4*/ 	.word	0x0000acc0
        /*06e8*/ 	.word	0x00000008
        /*06ec*/ 	.word	0x00000000
        /*06f0*/ 	.short	0x010a
        /*06f2*/ 	.byte	0x3f
	.zero		1


	//   ....[99]....
        /*06f4*/ 	.word	0x0000ad10
        /*06f8*/ 	.word	0x00000009
        /*06fc*/ 	.word	0x00000000
        /*0700*/ 	.short	0x010a
        /*0702*/ 	.byte	0x3f
	.zero		1


	//   ....[100]....
        /*0704*/ 	.word	0x0000ad60
        /*0708*/ 	.word	0x00000008
        /*070c*/ 	.word	0x00000000
        /*0710*/ 	.short	0x010a
        /*0712*/ 	.byte	0x3f
	.zero		1


	//   ....[101]....
        /*0714*/ 	.word	0x0000adb0
        /*0718*/ 	.word	0x00000009
        /*071c*/ 	.word	0x00000000
        /*0720*/ 	.short	0x010a
        /*0722*/ 	.byte	0x3f
	.zero		1


	//   ....[102]....
        /*0724*/ 	.word	0x0000ae00
        /*0728*/ 	.word	0x00000008
        /*072c*/ 	.word	0x00000000
        /*0730*/ 	.short	0x010a
        /*0732*/ 	.byte	0x3f
	.zero		1


	//   ....[103]....
        /*0734*/ 	.word	0x0000ae50
        /*0738*/ 	.word	0x00000009
        /*073c*/ 	.word	0x00000000
        /*0740*/ 	.short	0x010a
        /*0742*/ 	.byte	0x3f
	.zero		1


	//   ....[104]....
        /*0744*/ 	.word	0x0000aea0
        /*0748*/ 	.word	0x00000008
        /*074c*/ 	.word	0x00000000
        /*0750*/ 	.short	0x010a
        /*0752*/ 	.byte	0x3f
	.zero		1


	//   ....[105]....
        /*0754*/ 	.word	0x0000aef0
        /*0758*/ 	.word	0x00000009
        /*075c*/ 	.word	0x00000000
        /*0760*/ 	.short	0x010a
        /*0762*/ 	.byte	0x3f
	.zero		1


	//   ....[106]....
        /*0764*/ 	.word	0x0000af40
        /*0768*/ 	.word	0x00000008
        /*076c*/ 	.word	0x00000000
        /*0770*/ 	.short	0x010a
        /*0772*/ 	.byte	0x3f
	.zero		1


	//   ....[107]....
        /*0774*/ 	.word	0x0000af90
        /*0778*/ 	.word	0x00000009
        /*077c*/ 	.word	0x00000000
        /*0780*/ 	.short	0x010a
        /*0782*/ 	.byte	0x3f
	.zero		1


	//   ....[108]....
        /*0784*/ 	.word	0x0000afe0
        /*0788*/ 	.word	0x00000008
        /*078c*/ 	.word	0x00000000
        /*0790*/ 	.short	0x010a
        /*0792*/ 	.byte	0x3f
	.zero		1


	//   ....[109]....
        /*0794*/ 	.word	0x0000b030
        /*0798*/ 	.word	0x0000000b
        /*079c*/ 	.word	0x00000000
        /*07a0*/ 	.short	0x010a
        /*07a2*/ 	.byte	0x3f
	.zero		1


	//----- nvinfo : EIATTR_NUM_MBARRIERS
	.align		4
.L_37:
        /*07a4*/ 	.byte	0x03, 0x38
        /*07a6*/ 	.short	0x0032


	//----- nvinfo : EIATTR_EXIT_INSTR_OFFSETS
	.align		4
        /*07a8*/ 	.byte	0x04, 0x1c
        /*07aa*/ 	.short	(.L_39 - .L_38)


	//   ....[0]....
.L_38:
        /*07ac*/ 	.word	0x00001660


	//   ....[1]....
        /*07b0*/ 	.word	0x000016c0


	//   ....[2]....
        /*07b4*/ 	.word	0x00008be0


	//   ....[3]....
        /*07b8*/ 	.word	0x00008c10


	//   ....[4]....
        /*07bc*/ 	.word	0x0000a740


	//----- nvinfo : EIATTR_MAX_THREADS
	.align		4
.L_39:
        /*07c0*/ 	.byte	0x04, 0x05
        /*07c2*/ 	.short	(.L_41 - .L_40)
.L_40:
        /*07c4*/ 	.word	0x00000180
        /*07c8*/ 	.word	0x00000001
        /*07cc*/ 	.word	0x00000001


	//----- nvinfo : EIATTR_CRS_STACK_SIZE
	.align		4
.L_41:
        /*07d0*/ 	.byte	0x04, 0x1e
        /*07d2*/ 	.short	(.L_43 - .L_42)
.L_42:
        /*07d4*/ 	.word	0x00000000


	//----- nvinfo : EIATTR_CBANK_PARAM_SIZE
	.align		4
.L_43:
        /*07d8*/ 	.byte	0x03, 0x19
        /*07da*/ 	.short	0x0470


	//----- nvinfo : EIATTR_PARAM_CBANK
	.align		4
        /*07dc*/ 	.byte	0x04, 0x0a
        /*07de*/ 	.short	(.L_45 - .L_44)
	.align		4
.L_44:
        /*07e0*/ 	.word	index@(.nv.constant0._ZN7cutlass13device_kernelINS_4gemm6kernel13GemmUniversalIN4cute5tupleIJiiiiEEENS1_10collective13CollectiveMmaINS1_34MainloopSm90TmaGmmaWarpSpecializedILi22ENS5_IJNS4_1CILi2EEENSA_ILi4EEENSA_ILi1EEEEEENS1_32KernelTmaWarpSpecializedPingpongEEENS5_IJNSA_ILi64EEENSA_ILi256EEENSA_ILi32EEEEEEaNS5_IJlSD_lEEEaSL_NS4_8TiledMMAINS4_8MMA_AtomIJNS4_4SM904GMMA27MMA_64x256x32_S32S8S8_SS_TNEEEENS4_6LayoutINS5_IJSD_SD_SD_EEENS5_IJNSA_ILi0EEESU_SU_EEEEENS5_IJNS4_10UnderscoreESX_SX_EEEEENS4_23SM90_TMA_LOAD_MULTICASTENS4_14ComposedLayoutINS4_7SwizzleILi1ELi4ELi3EEENS4_18smem_ptr_flag_bitsILi8EEENSS_INS5_IJNSA_ILi8EEESJ_EEENS5_IJSJ_SD_EEEEEEEvNS4_8identityES10_S1A_vS1B_EENS_8epilogue10collective6detail29Sm90TmaWarpSpecializedAdapterINS1E_15DefaultEpilogueIaSL_SL_NS1D_6thread17LinearCombinationIaLi1EiiLNS1I_9ScaleType4KindE0ELNS_15FloatRoundStyleE2EaEENS1_15EpilogueDefaultEEEEEvvEEEEvNT_6ParamsE)
        /*07e4*/ 	.short	0x0210
        /*07e6*/ 	.short	0x0470


	//----- nvinfo : EIATTR_SW_WAR
	.align		4
.L_45:
        /*07e8*/ 	.byte	0x04, 0x36
        /*07ea*/ 	.short	(.L_47 - .L_46)
.L_46:
        /*07ec*/ 	.word	0x00000008
.L_47:


//--------------------- .nv.callgraph             --------------------------
	.section	.nv.callgraph,"",@"SHT_CUDA_CALLGRAPH"
	.align	4
	.sectionentsize	8
	.align		4
        /*0000*/ 	.word	0x00000000
	.align		4
        /*0004*/ 	.word	0xffffffff
	.align		4
        /*0008*/ 	.word	index@(_ZN7cutlass13device_kernelINS_4gemm6kernel13GemmUniversalIN4cute5tupleIJiiiiEEENS1_10collective13CollectiveMmaINS1_34MainloopSm90TmaGmmaWarpSpecializedILi22ENS5_IJNS4_1CILi2EEENSA_ILi4EEENSA_ILi1EEEEEENS1_32KernelTmaWarpSpecializedPingpongEEENS5_IJNSA_ILi64EEENSA_ILi256EEENSA_ILi32EEEEEEaNS5_IJlSD_lEEEaSL_NS4_8TiledMMAINS4_8MMA_AtomIJNS4_4SM904GMMA27MMA_64x256x32_S32S8S8_SS_TNEEEENS4_6LayoutINS5_IJSD_SD_SD_EEENS5_IJNSA_ILi0EEESU_SU_EEEEENS5_IJNS4_10UnderscoreESX_SX_EEEEENS4_23SM90_TMA_LOAD_MULTICASTENS4_14ComposedLayoutINS4_7SwizzleILi1ELi4ELi3EEENS4_18smem_ptr_flag_bitsILi8EEENSS_INS5_IJNSA_ILi8EEESJ_EEENS5_IJSJ_SD_EEEEEEEvNS4_8identityES10_S1A_vS1B_EENS_8epilogue10collective6detail29Sm90TmaWarpSpecializedAdapterINS1E_15DefaultEpilogueIaSL_SL_NS1D_6thread17LinearCombinationIaLi1EiiLNS1I_9ScaleType4KindE0ELNS_15FloatRoundStyleE2EaEENS1_15EpilogueDefaultEEEEEvvEEEEvNT_6ParamsE)
	.align		4
        /*000c*/ 	.word	index@(__assertfail)
	.align		4
        /*0010*/ 	.word	0x00000000
	.align		4
        /*0014*/ 	.word	0xfffffffe
	.align		4
        /*0018*/ 	.word	0x00000000
	.align		4
        /*001c*/ 	.word	0xfffffffd
	.align		4
        /*0020*/ 	.word	0x00000000
	.align		4
        /*0024*/ 	.word	0xfffffffc


//--------------------- .nv.constant4             --------------------------
	.section	.nv.constant4,"a",@progbits
	.align	8
	.align		8
.nv.constant4:
        /*0000*/ 	.dword	__assertfail
	.align		8
        /*0008*/ 	.dword	__unnamed_1
	.align		8
        /*0010*/ 	.dword	_ZN40_INTERNAL_83bc7812_4_k_cu_e1aabb59_283874cuda3std3__45__cpo5beginE
	.align		8
        /*0018*/ 	.dword	_ZN40_INTERNAL_83bc7812_4_k_cu_e1aabb59_283874cuda3std3__45__cpo3endE
	.align		8
        /*0020*/ 	.dword	_ZN40_INTERNAL_83bc7812_4_k_cu_e1aabb59_283874cuda3std3__45__cpo6cbeginE
	.align		8
        /*0028*/ 	.dword	_ZN40_INTERNAL_83bc7812_4_k_cu_e1aabb59_283874cuda3std3__45__cpo4cendE
	.align		8
        /*0030*/ 	.dword	_ZN40_INTERNAL_83bc7812_4_k_cu_e1aabb59_283874cuda3std3__442_GLOBAL__N__83bc7812_4_k_cu_e1aabb59_283876ignoreE
	.align		8
        /*0038*/ 	.dword	_ZN40_INTERNAL_83bc7812_4_k_cu_e1aabb59_283874cuda3std3__419piecewise_constructE
	.align		8
        /*0040*/ 	.dword	_ZN40_INTERNAL_83bc7812_4_k_cu_e1aabb59_283874cuda3std3__48in_placeE
	.align		8
        /*0048*/ 	.dword	_ZN40_INTERNAL_83bc7812_4_k_cu_e1aabb59_283874cuda3std6ranges3__45__cpo4swapE
	.align		8
        /*0050*/ 	.dword	_ZN40_INTERNAL_83bc7812_4_k_cu_e1aabb59_283874cuda3std6ranges3__45__cpo9iter_moveE
	.align		8
        /*0058*/ 	.dword	_ZN40_INTERNAL_83bc7812_4_k_cu_e1aabb59_283874cute7productE
	.align		8
        /*0060*/ 	.dword	_ZN40_INTERNAL_83bc7812_4_k_cu_e1aabb59_283874cute1_E
	.align		8
        /*0068*/ 	.dword	$str$22
	.align		8
        /*0070*/ 	.dword	$str$23


//--------------------- .text._ZN7cutlass13device_kernelINS_4gemm6kernel13GemmUniversalIN4cute5tupleIJiiiiEEENS1_10collective13CollectiveMmaINS1_34MainloopSm90TmaGmmaWarpSpecializedILi22ENS5_IJNS4_1CILi2EEENSA_ILi4EEENSA_ILi1EEEEEENS1_32KernelTmaWarpSpecializedPingpongEEENS5_IJNSA_ILi64EEENSA_ILi256EEENSA_ILi32EEEEEEaNS5_IJlSD_lEEEaSL_NS4_8TiledMMAINS4_8MMA_AtomIJNS4_4SM904GMMA27MMA_64x256x32_S32S8S8_SS_TNEEEENS4_6LayoutINS5_IJSD_SD_SD_EEENS5_IJNSA_ILi0EEESU_SU_EEEEENS5_IJNS4_10UnderscoreESX_SX_EEEEENS4_23SM90_TMA_LOAD_MULTICASTENS4_14ComposedLayoutINS4_7SwizzleILi1ELi4ELi3EEENS4_18smem_ptr_flag_bitsILi8EEENSS_INS5_IJNSA_ILi8EEESJ_EEENS5_IJSJ_SD_EEEEEEEvNS4_8identityES10_S1A_vS1B_EENS_8epilogue10collective6detail29Sm90TmaWarpSpecializedAdapterINS1E_15DefaultEpilogueIaSL_SL_NS1D_6thread17LinearCombinationIaLi1EiiLNS1I_9ScaleType4KindE0ELNS_15FloatRoundStyleE2EaEENS1_15EpilogueDefaultEEEEEvvEEEEvNT_6ParamsE --------------------------
	.section	.text._ZN7cutlass13device_kernelINS_4gemm6kernel13GemmUniversalIN4cute5tupleIJiiiiEEENS1_10collective13CollectiveMmaINS1_34MainloopSm90TmaGmmaWarpSpecializedILi22ENS5_IJNS4_1CILi2EEENSA_ILi4EEENSA_ILi1EEEEEENS1_32KernelTmaWarpSpecializedPingpongEEENS5_IJNSA_ILi64EEENSA_ILi256EEENSA_ILi32EEEEEEaNS5_IJlSD_lEEEaSL_NS4_8TiledMMAINS4_8MMA_AtomIJNS4_4SM904GMMA27MMA_64x256x32_S32S8S8_SS_TNEEEENS4_6LayoutINS5_IJSD_SD_SD_EEENS5_IJNSA_ILi0EEESU_SU_EEEEENS5_IJNS4_10UnderscoreESX_SX_EEEEENS4_23SM90_TMA_LOAD_MULTICASTENS4_14ComposedLayoutINS4_7SwizzleILi1ELi4ELi3EEENS4_18smem_ptr_flag_bitsILi8EEENSS_INS5_IJNSA_ILi8EEESJ_EEENS5_IJSJ_SD_EEEEEEEvNS4_8identityES10_S1A_vS1B_EENS_8epilogue10collective6detail29Sm90TmaWarpSpecializedAdapterINS1E_15DefaultEpilogueIaSL_SL_NS1D_6thread17LinearCombinationIaLi1EiiLNS1I_9ScaleType4KindE0ELNS_15FloatRoundStyleE2EaEENS1_15EpilogueDefaultEEEEEvvEEEEvNT_6ParamsE,"ax",@progbits
	.align	128
.text._ZN7cutlass13device_kernelINS_4gemm6kernel13GemmUniversalIN4cute5tupleIJiiiiEEENS1_10collective13CollectiveMmaINS1_34MainloopSm90TmaGmmaWarpSpecializedILi22ENS5_IJNS4_1CILi2EEENSA_ILi4EEENSA_ILi1EEEEEENS1_32KernelTmaWarpSpecializedPingpongEEENS5_IJNSA_ILi64EEENSA_ILi256EEENSA_ILi32EEEEEEaNS5_IJlSD_lEEEaSL_NS4_8TiledMMAINS4_8MMA_AtomIJNS4_4SM904GMMA27MMA_64x256x32_S32S8S8_SS_TNEEEENS4_6LayoutINS5_IJSD_SD_SD_EEENS5_IJNSA_ILi0EEESU_SU_EEEEENS5_IJNS4_10UnderscoreESX_SX_EEEEENS4_23SM90_TMA_LOAD_MULTICASTENS4_14ComposedLayoutINS4_7SwizzleILi1ELi4ELi3EEENS4_18smem_ptr_flag_bitsILi8EEENSS_INS5_IJNSA_ILi8EEESJ_EEENS5_IJSJ_SD_EEEEEEEvNS4_8identityES10_S1A_vS1B_EENS_8epilogue10collective6detail29Sm90TmaWarpSpecializedAdapterINS1E_15DefaultEpilogueIaSL_SL_NS1D_6thread17LinearCombinationIaLi1EiiLNS1I_9ScaleType4KindE0ELNS_15FloatRoundStyleE2EaEENS1_15EpilogueDefaultEEEEEvvEEEEvNT_6ParamsE:
        .type           _ZN7cutlass13device_kernelINS_4gemm6kernel13GemmUniversalIN4cute5tupleIJiiiiEEENS1_10collective13CollectiveMmaINS1_34MainloopSm90TmaGmmaWarpSpecializedILi22ENS5_IJNS4_1CILi2EEENSA_ILi4EEENSA_ILi1EEEEEENS1_32KernelTmaWarpSpecializedPingpongEEENS5_IJNSA_ILi64EEENSA_ILi256EEENSA_ILi32EEEEEEaNS5_IJlSD_lEEEaSL_NS4_8TiledMMAINS4_8MMA_AtomIJNS4_4SM904GMMA27MMA_64x256x32_S32S8S8_SS_TNEEEENS4_6LayoutINS5_IJSD_SD_SD_EEENS5_IJNSA_ILi0EEESU_SU_EEEEENS5_IJNS4_10UnderscoreESX_SX_EEEEENS4_23SM90_TMA_LOAD_MULTICASTENS4_14ComposedLayoutINS4_7SwizzleILi1ELi4ELi3EEENS4_18smem_ptr_flag_bitsILi8EEENSS_INS5_IJNSA_ILi8EEESJ_EEENS5_IJSJ_SD_EEEEEEEvNS4_8identityES10_S1A_vS1B_EENS_8epilogue10collective6detail29Sm90TmaWarpSpecializedAdapterINS1E_15DefaultEpilogueIaSL_SL_NS1D_6thread17LinearCombinationIaLi1EiiLNS1I_9ScaleType4KindE0ELNS_15FloatRoundStyleE2EaEENS1_15EpilogueDefaultEEEEEvvEEEEvNT_6ParamsE,@function
        .size           _ZN7cutlass13device_kernelINS_4gemm6kernel13GemmUniversalIN4cute5tupleIJiiiiEEENS1_10collective13CollectiveMmaINS1_34MainloopSm90TmaGmmaWarpSpecializedILi22ENS5_IJNS4_1CILi2EEENSA_ILi4EEENSA_ILi1EEEEEENS1_32KernelTmaWarpSpecializedPingpongEEENS5_IJNSA_ILi64EEENSA_ILi256EEENSA_ILi32EEEEEEaNS5_IJlSD_lEEEaSL_NS4_8TiledMMAINS4_8MMA_AtomIJNS4_4SM904GMMA27MMA_64x256x32_S32S8S8_SS_TNEEEENS4_6LayoutINS5_IJSD_SD_SD_EEENS5_IJNSA_ILi0EEESU_SU_EEEEENS5_IJNS4_10UnderscoreESX_SX_EEEEENS4_23SM90_TMA_LOAD_MULTICASTENS4_14ComposedLayoutINS4_7SwizzleILi1ELi4ELi3EEENS4_18smem_ptr_flag_bitsILi8EEENSS_INS5_IJNSA_ILi8EEESJ_EEENS5_IJSJ_SD_EEEEEEEvNS4_8identityES10_S1A_vS1B_EENS_8epilogue10collective6detail29Sm90TmaWarpSpecializedAdapterINS1E_15DefaultEpilogueIaSL_SL_NS1D_6thread17LinearCombinationIaLi1EiiLNS1I_9ScaleType4KindE0ELNS_15FloatRoundStyleE2EaEENS1_15EpilogueDefaultEEEEEvvEEEEvNT_6ParamsE,(.L_x_370 - _ZN7cutlass13device_kernelINS_4gemm6kernel13GemmUniversalIN4cute5tupleIJiiiiEEENS1_10collective13CollectiveMmaINS1_34MainloopSm90TmaGmmaWarpSpecializedILi22ENS5_IJNS4_1CILi2EEENSA_ILi4EEENSA_ILi1EEEEEENS1_32KernelTmaWarpSpecializedPingpongEEENS5_IJNSA_ILi64EEENSA_ILi256EEENSA_ILi32EEEEEEaNS5_IJlSD_lEEEaSL_NS4_8TiledMMAINS4_8MMA_AtomIJNS4_4SM904GMMA27MMA_64x256x32_S32S8S8_SS_TNEEEENS4_6LayoutINS5_IJSD_SD_SD_EEENS5_IJNSA_ILi0EEESU_SU_EEEEENS5_IJNS4_10UnderscoreESX_SX_EEEEENS4_23SM90_TMA_LOAD_MULTICASTENS4_14ComposedLayoutINS4_7SwizzleILi1ELi4ELi3EEENS4_18smem_ptr_flag_bitsILi8EEENSS_INS5_IJNSA_ILi8EEESJ_EEENS5_IJSJ_SD_EEEEEEEvNS4_8identityES10_S1A_vS1B_EENS_8epilogue10collective6detail29Sm90TmaWarpSpecializedAdapterINS1E_15DefaultEpilogueIaSL_SL_NS1D_6thread17LinearCombinationIaLi1EiiLNS1I_9ScaleType4KindE0ELNS_15FloatRoundStyleE2EaEENS1_15EpilogueDefaultEEEEEvvEEEEvNT_6ParamsE)
        .other          _ZN7cutlass13device_kernelINS_4gemm6kernel13GemmUniversalIN4cute5tupleIJiiiiEEENS1_10collective13CollectiveMmaINS1_34MainloopSm90TmaGmmaWarpSpecializedILi22ENS5_IJNS4_1CILi2EEENSA_ILi4EEENSA_ILi1EEEEEENS1_32KernelTmaWarpSpecializedPingpongEEENS5_IJNSA_ILi64EEENSA_ILi256EEENSA_ILi32EEEEEEaNS5_IJlSD_lEEEaSL_NS4_8TiledMMAINS4_8MMA_AtomIJNS4_4SM904GMMA27MMA_64x256x32_S32S8S8_SS_TNEEEENS4_6LayoutINS5_IJSD_SD_SD_EEENS5_IJNSA_ILi0EEESU_SU_EEEEENS5_IJNS4_10UnderscoreESX_SX_EEEEENS4_23SM90_TMA_LOAD_MULTICASTENS4_14ComposedLayoutINS4_7SwizzleILi1ELi4ELi3EEENS4_18smem_ptr_flag_bitsILi8EEENSS_INS5_IJNSA_ILi8EEESJ_EEENS5_IJSJ_SD_EEEEEEEvNS4_8identityES10_S1A_vS1B_EENS_8epilogue10collective6detail29Sm90TmaWarpSpecializedAdapterINS1E_15DefaultEpilogueIaSL_SL_NS1D_6thread17LinearCombinationIaLi1EiiLNS1I_9ScaleType4KindE0ELNS_15FloatRoundStyleE2EaEENS1_15EpilogueDefaultEEEEEvvEEEEvNT_6ParamsE,@"STO_CUDA_ENTRY STV_DEFAULT"
_ZN7cutlass13device_kernelINS_4gemm6kernel13GemmUniversalIN4cute5tupleIJiiiiEEENS1_10collective13CollectiveMmaINS1_34MainloopSm90TmaGmmaWarpSpecializedILi22ENS5_IJNS4_1CILi2EEENSA_ILi4EEENSA_ILi1EEEEEENS1_32KernelTmaWarpSpecializedPingpongEEENS5_IJNSA_ILi64EEENSA_ILi256EEENSA_ILi32EEEEEEaNS5_IJlSD_lEEEaSL_NS4_8TiledMMAINS4_8MMA_AtomIJNS4_4SM904GMMA27MMA_64x256x32_S32S8S8_SS_TNEEEENS4_6LayoutINS5_IJSD_SD_SD_EEENS5_IJNSA_ILi0EEESU_SU_EEEEENS5_IJNS4_10UnderscoreESX_SX_EEEEENS4_23SM90_TMA_LOAD_MULTICASTENS4_14ComposedLayoutINS4_7SwizzleILi1ELi4ELi3EEENS4_18smem_ptr_flag_bitsILi8EEENSS_INS5_IJNSA_ILi8EEESJ_EEENS5_IJSJ_SD_EEEEEEEvNS4_8identityES10_S1A_vS1B_EENS_8epilogue10collective6detail29Sm90TmaWarpSpecializedAdapterINS1E_15DefaultEpilogueIaSL_SL_NS1D_6thread17LinearCombinationIaLi1EiiLNS1I_9ScaleType4KindE0ELNS_15FloatRoundStyleE2EaEENS1_15EpilogueDefaultEEEEEvvEEEEvNT_6ParamsE:
[----:B------:R-:W0:Y:S02]  /*0000*/  LDC R1, c[0x0][0x28] ;  /* 0x00000a00ff017b82 */ /* 0x000e240000000800 */
[----:B0-----:R-:W-:Y:S01]  /*0010*/  VIADD R1, R1, 0xfffffff8 ;  /* 0xfffffff801017836 */ /* 0x001fe20000000000 */
[----:B------:R-:W0:Y:S01]  /*0020*/  S2R R4, SR_TID.X ;  /* 0x0000000000047919 */ /* 0x000e220000002100 */
[----:B------:R-:W-:Y:S01]  /*0030*/  ELECT P0, URZ, PT ;  /* 0x00000000003f782f */ /* 0x000fe20003800000 */
[----:B------:R-:W-:Y:S01]  /*0040*/  BSSY B0, `(.L_x_0) ;  /* 0x000000f000007945 */ /* 0x000fe20003800000 */
[--C-:B0-----:R-:W-:Y:S02]  /*0050*/  SHF.R.U32.HI R2, RZ, 0x5, R4.reuse ;  /* 0x00000005ff027819 */ /* 0x101fe40000011604 */
[----:B------:R-:W-:-:S03]  /*0060*/  SHF.R.U32.HI R7, RZ, 0x7, R4 ;  /* 0x00000007ff077819 */ /* 0x000fc60000011604 */
[----:B------:R-:W0:Y:S04]  /*0070*/  SHFL.IDX PT, R5, R2, RZ, 0x1f ;  /* 0x00001fff02057589 */ /* 0x000e2800000e0000 */
[----:B------:R1:W2:Y:S01]  /*0080*/  SHFL.IDX PT, R10, R7, RZ, 0x1f ;  /* 0x00001fff070a7589 */ /* 0x0002a200000e0000 */
[----:B0-----:R-:W-:-:S13]  /*0090*/  ISETP.NE.OR P0, PT, R5, RZ, !P0 ;  /* 0x000000ff0500720c */ /* 0x001fda0004705670 */
[----:B-12---:R-:W-:Y:S05]  /*00a0*/  @P0 BRA `(.L_x_1) ;  /* 0x0000000000200947 */ /* 0x006fea0003800000 */
[----:B------:R-:W-:Y:S02]  /*00b0*/  ULDC.64 UR4, c[0x0][0x198] ;  /* 0x0000660000047ab9 */ /* 0x000fe40000000a00 */
[----:B------:R-:W-:Y:S02]  /*00c0*/  UIADD3 UR6, UP0, UR4, 0xf0, URZ ;  /* 0x000000f004067890 */ /* 0x000fe4000ff1e03f */
[----:B------:R-:W-:Y:S02]  /*00d0*/  UIADD3 UR4, UP1, UR4, 0x1f0, URZ ;  /* 0x000001f004047890 */ /* 0x000fe4000ff3e03f */
[----:B------:R-:W-:Y:S02]  /*00e0*/  UIADD3.X UR7, URZ, UR5, URZ, UP0, !UPT ;  /* 0x000000053f077290 */ /* 0x000fe400087fe43f */
[----:B------:R-:W-:-:S07]  /*00f0*/  UIADD3.X UR5, URZ, UR5, URZ, UP1, !UPT ;  /* 0x000000053f057290 */ /* 0x000fce0008ffe43f */
[----:B------:R0:W-:Y:S02]  /*0100*/  UTMACCTL.PF [UR6] ;  /* 0x00000000060079b9 */ /* 0x0001e40008040000 */
[----:B------:R0:W-:Y:S02]  /*0110*/  UTMACCTL.PF [UR4] ;  /* 0x00000000040079b9 */ /* 0x0001e40008040000 */
[----:B0-----:R-:W-:Y:S01]  /*0120*/  NOP ;  /* 0x0000000000007918 */ /* 0x001fe20000000000 */
.L_x_1:
[----:B------:R-:W-:Y:S05]  /*0130*/  BSYNC B0 ;  /* 0x0000000000007941 */ /* 0x000fea0003800000 */
.L_x_0:
[----:B------:R-:W0:Y:S01]  /*0140*/  SHFL.IDX PT, R8, R2, RZ, 0x1f ;  /* 0x00001fff02087589 */ /* 0x000e2200000e0000 */
[----:B------:R-:W-:-:S04]  /*0150*/  SHF.R.S32.HI R3, RZ, 0x1f, R4 ;  /* 0x0000001fff037819 */ /* 0x000fc80000011404 */
[----:B------:R-:W-:Y:S02]  /*0160*/  LEA.HI R3, R3, R4, RZ, 0x7 ;  /* 0x0000000403037211 */ /* 0x000fe400078f38ff */
[----:B0-----:R-:W-:-:S13]  /*0170*/  ISETP.NE.AND P0, PT, R8, RZ, PT ;  /* 0x000000ff0800720c */ /* 0x001fda0003f05270 */
[----:B------:R-:W-:Y:S05]  /*0180*/  @P0 BRA `(.L_x_2) ;  /* 0x0000000000f40947 */ /* 0x000fea0003800000 */
[----:B------:R-:W-:Y:S01]  /*0190*/  ELECT P0, URZ, PT ;  /* 0x00000000003f782f */ /* 0x000fe20003800000 */
[----:B------:R-:W-:-:S12]  /*01a0*/  BSSY B0, `(.L_x_2) ;  /* 0x000003b000007945 */ /* 0x000fd80003800000 */
[----:B------:R-:W-:Y:S05]  /*01b0*/  @!P0 BRA `(.L_x_3) ;  /* 0x0000000000e48947 */ /* 0x000fea0003800000 */
[----:B------:R-:W0:Y:S01]  /*01c0*/  S2UR UR8, SR_CgaCtaId ;  /* 0x00000000000879c3 */ /* 0x000e220000008800 */
[----:B------:R-:W-:Y:S01]  /*01d0*/  UMOV UR4, 0x400 ;  /* 0x0000040000047882 */ /* 0x000fe20000000000 */
[----:B------:R-:W-:Y:S01]  /*01e0*/  UMOV UR5, 0x1 ;  /* 0x0000000100057882 */ /* 0x000fe20000000000 */
[----:B------:R-:W-:Y:S02]  /*01f0*/  UMOV UR6, 0x5 ;  /* 0x0000000500067882 */ /* 0x000fe40000000000 */
[----:B------:R-:W-:-:S04]  /*0200*/  UIADD3 UR6, -UR6, 0x100000, URZ ;  /* 0x0010000006067890 */ /* 0x000fc8000fffe13f */
[----:B------:R-:W-:Y:S02]  /*0210*/  USHF.L.U32 UR7, UR6, 0xb, URZ ;  /* 0x0000000b06077899 */ /* 0x000fe4000800063f */
[----:B------:R-:W-:Y:S02]  /*0220*/  USHF.L.U32 UR6, UR6, 0x1, URZ ;  /* 0x0000000106067899 */ /* 0x000fe4000800063f */
[----:B0-----:R-:W-:Y:S02]  /*0230*/  ULEA UR8, UR8, UR4, 0x18 ;  /* 0x0000000408087291 */ /* 0x001fe4000f8ec03f */
[----:B------:R-:W-:-:S04]  /*0240*/  UIADD3 UR4, -UR5, 0x100000, URZ ;  /* 0x0010000005047890 */ /* 0x000fc8000fffe13f */
[----:B------:R-:W-:Y:S02]  /*0250*/  USHF.L.U32 UR5, UR4, 0xb, URZ ;  /* 0x0000000b04057899 */ /* 0x000fe4000800063f */
[----:B------:R-:W-:Y:S01]  /*0260*/  USHF.L.U32 UR4, UR4, 0x1, URZ ;  /* 0x0000000104047899 */ /* 0x000fe2000800063f */
[----:B------:R-:W0:Y:S11]  /*0270*/  FENCE.VIEW.ASYNC.S ;  /* 0x00000000000073c6 */ /* 0x000e360000000000 */
[----:B0-----:R0:W1:Y:S01]  /*0280*/  SYNCS.EXCH.64 URZ, [UR8], UR4 ;  /* 0x00000004083f75b2 */ /* 0x0010620008000100 */
[----:B------:R0:W2:Y:S01]  /*0290*/  SYNCS.EXCH.64 URZ, [UR8+0xb0], UR6 ;  /* 0x0000b006083f75b2 */ /* 0x0000a20008000100 */
[----:B------:R0:W3:Y:S01]  /*02a0*/  SYNCS.EXCH.64 URZ, [UR8+0x8], UR4 ;  /* 0x00000804083f75b2 */ /* 0x0000e20008000100 */
[----:B------:R0:W4:Y:S01]  /*02b0*/  SYNCS.EXCH.64 URZ, [UR8+0xb8], UR6 ;  /* 0x0000b806083f75b2 */ /* 0x0001220008000100 */
[----:B------:R0:W0:Y:S01]  /*02c0*/  SYNCS.EXCH.64 URZ, [UR8+0x10], UR4 ;  /* 0x00001004083f75b2 */ /* 0x0000220008000100 */
        /* <DEDUP_REMOVED lines=39> */
[----:B-1234-:R-:W-:Y:S01]  /*0540*/  NOP ;  /* 0x0000000000007918 */ /* 0x01efe20000000000 */
.L_x_3:
[----:B0-----:R-:W-:Y:S05]  /*0550*/  BSYNC B0 ;  /* 0x0000000000007941 */ /* 0x001fea0003800000 */
.L_x_2:
[----:B------:R-:W0:Y:S01]  /*0560*/  SHFL.IDX PT, R13, R2, RZ, 0x1f ;  /* 0x00001fff020d7589 */ /* 0x000e2200000e0000 */
[----:B------:R-:W1:Y:S01]  /*0570*/  S2UR UR12, SR_CTAID.X ;  /* 0x00000000000c79c3 */ /* 0x000e620000002500 */
[----:B------:R-:W-:Y:S02]  /*0580*/  LOP3.LUT R3, R3, 0xffffff80, RZ, 0xc0, !PT ;  /* 0xffffff8003037812 */ /* 0x000fe400078ec0ff */
[----:B------:R-:W-:Y:S01]  /*0590*/  ELECT P0, URZ, PT ;  /* 0x00000000003f782f */ /* 0x000fe20003800000 */
[----:B------:R2:W3:Y:S01]  /*05a0*/  SHFL.IDX PT, R12, R2, RZ, 0x1f ;  /* 0x00001fff020c7589 */ /* 0x0004e200000e0000 */
[----:B------:R-:W-:Y:S01]  /*05b0*/  ELECT P1, URZ, PT ;  /* 0x00000000003f782f */ /* 0x000fe20003820000 */
[----:B------:R-:W-:Y:S01]  /*05c0*/  NOP ;  /* 0x0000000000007918 */ /* 0x000fe20000000000 */
[----:B------:R-:W-:Y:S01]  /*05d0*/  IMAD.IADD R3, R4, 0x1, -R3 ;  /* 0x0000000104037824 */ /* 0x000fe200078e0a03 */
[----:B------:R-:W4:Y:S01]  /*05e0*/  S2R R6, SR_CTAID.Y ;  /* 0x0000000000067919 */ /* 0x000f220000002600 */
[----:B------:R-:W-:Y:S01]  /*05f0*/  ULDC UR4, c[0x0][0x150] ;  /* 0x0000540000047ab9 */ /* 0x000fe20000000800 */
[----:B------:R-:W5:Y:S01]  /*0600*/  LDC R14, c[0x0][0x144] ;  /* 0x00005100ff0e7b82 */ /* 0x000f620000000800 */
[----:B------:R-:W-:Y:S01]  /*0610*/  UMOV UR11, 0x80 ;  /* 0x00000080000b7882 */ /* 0x000fe20000000000 */
[----:B------:R-:W-:Y:S01]  /*0620*/  SHF.R.S32.HI R0, RZ, 0x1f, R3 ;  /* 0x0000001fff007819 */ /* 0x000fe20000011403 */
[----:B------:R-:W-:Y:S01]  /*0630*/  NOP ;  /* 0x0000000000007918 */ /* 0x000fe20000000000 */
[C---:B------:R-:W-:Y:S01]  /*0640*/  VIADD R35, R10.reuse, 0xffffffff ;  /* 0xffffffff0a237836 */ /* 0x040fe20000000000 */
[----:B------:R-:W-:Y:S01]  /*0650*/  ISETP.NE.AND P4, PT, R10, RZ, PT ;  /* 0x000000ff0a00720c */ /* 0x000fe20003f85270 */
[----:B------:R-:W-:Y:S01]  /*0660*/  IMAD.MOV.U32 R154, RZ, RZ, 0x1 ;  /* 0x00000001ff9a7424 */ /* 0x000fe200078e00ff */
[----:B------:R-:W-:Y:S01]  /*0670*/  LEA.HI R9, R0, R3, RZ, 0x3 ;  /* 0x0000000300097211 */ /* 0x000fe200078f18ff */
[----:B------:R-:W5:Y:S01]  /*0680*/  LDC R15, c[0x0][0x140] ;  /* 0x00005000ff0f7b82 */ /* 0x000f620000000800 */
[----:B------:R-:W-:-:S02]  /*0690*/  ISETP.GE.U32.AND P6, PT, R35, 0x2, PT ;  /* 0x000000022300780c */ /* 0x000fc40003fc6070 */
[--C-:B------:R-:W-:Y:S02]  /*06a0*/  SHF.R.S32.HI R11, RZ, 0x3, R9.reuse ;  /* 0x00000003ff0b7819 */ /* 0x100fe40000011409 */
[----:B--2---:R-:W-:Y:S02]  /*06b0*/  SHF.R.S32.HI R2, RZ, 0x1f, R9 ;  /* 0x0000001fff027819 */ /* 0x004fe40000011409 */
[----:B------:R-:W-:Y:S01]  /*06c0*/  SHF.R.S32.HI R9, RZ, 0x1f, R8 ;  /* 0x0000001fff097819 */ /* 0x000fe20000011408 */
[----:B------:R-:W2:Y:S01]  /*06d0*/  LDC R25, c[0x0][0x148] ;  /* 0x00005200ff197b82 */ /* 0x000ea20000000800 */
[----:B0-----:R-:W-:Y:S02]  /*06e0*/  ISETP.NE.OR P0, PT, R13, RZ, !P0 ;  /* 0x000000ff0d00720c */ /* 0x001fe40004705670 */
[----:B-1----:R-:W-:Y:S02]  /*06f0*/  I2FP.F32.U32 R13, UR12 ;  /* 0x0000000c000d7c45 */ /* 0x002fe40008201000 */
[----:B------:R-:W-:-:S02]  /*0700*/  LEA.HI R2, R2, R11, RZ, 0x2 ;  /* 0x0000000b02027211 */ /* 0x000fc400078f10ff */
[----:B------:R-:W-:Y:S01]  /*0710*/  LEA.HI R9, R9, R8, RZ, 0x2 ;  /* 0x0000000809097211 */ /* 0x000fe200078f10ff */
[----:B------:R-:W-:Y:S01]  /*0720*/  FMUL R13, R13, UR4 ;  /* 0x000000040d0d7c20 */ /* 0x000fe20008400000 */
[----:B---3--:R-:W-:Y:S01]  /*0730*/  ISETP.NE.OR P1, PT, R12, RZ, !P1 ;  /* 0x000000ff0c00720c */ /* 0x008fe20004f25670 */
[----:B------:R-:W-:Y:S01]  /*0740*/  ULDC UR4, c[0x0][0x154] ;  /* 0x0000550000047ab9 */ /* 0x000fe20000000800 */
[----:B------:R-:W-:Y:S02]  /*0750*/  LOP3.LUT R12, R2, 0xfffffffc, RZ, 0xc0, !PT ;  /* 0xfffffffc020c7812 */ /* 0x000fe400078ec0ff */
[----:B------:R-:W-:Y:S01]  /*0760*/  LOP3.LUT R9, R9, 0x3ffffffc, RZ, 0xc0, !PT ;  /* 0x3ffffffc09097812 */ /* 0x000fe200078ec0ff */
[----:B------:R-:W0:Y:S01]  /*0770*/  F2I.U32.TRUNC.NTZ R13, R13 ;  /* 0x0000000d000d7305 */ /* 0x000e22000020f000 */
[----:B------:R-:W-:Y:S01]  /*0780*/  VOTEU.ALL UP1, P0 ;  /* 0x00000000003f7886 */ /* 0x000fe20000020000 */
[----:B------:R-:W-:Y:S01]  /*0790*/  IMAD.IADD R12, R11, 0x1, -R12 ;  /* 0x000000010b0c7824 */ /* 0x000fe200078e0a0c */
[----:B----4-:R-:W-:Y:S01]  /*07a0*/  I2FP.F32.U32 R11, R6 ;  /* 0x00000006000b7245 */ /* 0x010fe20000201000 */
[----:B------:R-:W-:Y:S01]  /*07b0*/  IMAD.IADD R9, R8, 0x1, -R9 ;  /* 0x0000000108097824 */ /* 0x000fe200078e0a09 */
[----:B------:R-:W-:Y:S01]  /*07c0*/  SHF.R.S32.HI R2, RZ, 0x1f, R5 ;  /* 0x0000001fff027819 */ /* 0x000fe20000011405 */
[----:B------:R-:W1:Y:S01]  /*07d0*/  @!UP1 S2UR UR7, SR_CgaCtaId ;  /* 0x00000000000799c3 */ /* 0x000e620000008800 */
[----:B------:R-:W-:Y:S01]  /*07e0*/  @!UP1 UMOV UR6, 0x400 ;  /* 0x0000040000069882 */ /* 0x000fe20000000000 */
[----:B------:R-:W-:Y:S01]  /*07f0*/  IMAD R9, R9, 0x4, R12 ;  /* 0x0000000409097824 */ /* 0x000fe200078e020c */
[----:B------:R-:W-:Y:S01]  /*0800*/  VOTEU.ALL UP2, P1 ;  /* 0x00000000003f7886 */ /* 0x000fe20000840000 */
[----:B------:R-:W-:Y:S01]  /*0810*/  FMUL R11, R11, UR4 ;  /* 0x000000040b0b7c20 */ /* 0x000fe20008400000 */
[----:B------:R-:W-:Y:S01]  /*0820*/  LEA.HI R2, R2, R5, RZ, 0x2 ;  /* 0x0000000502027211 */ /* 0x000fe200078f10ff */
[----:B------:R-:W-:Y:S01]  /*0830*/  UMOV UR4, 0x20 ;  /* 0x0000002000047882 */ /* 0x000fe20000000000 */
[----:B------:R-:W-:Y:S01]  /*0840*/  LEA.HI R8, R9, R9, RZ, 0x1 ;  /* 0x0000000909087211 */ /* 0x000fe200078f08ff */
[----:B------:R-:W3:Y:S01]  /*0850*/  @!UP2 S2UR UR10, SR_CgaCtaId ;  /* 0x00000000000aa9c3 */ /* 0x000ee20000008800 */
[----:B0-----:R-:W-:Y:S01]  /*0860*/  IMAD.MOV R13, RZ, RZ, -R13 ;  /* 0x000000ffff0d7224 */ /* 0x001fe200078e0a0d */
[----:B------:R-:W0:Y:S01]  /*0870*/  F2I.U32.TRUNC.NTZ R11, R11 ;  /* 0x0000000b000b7305 */ /* 0x000e22000020f000 */
[----:B------:R-:W-:Y:S01]  /*0880*/  LOP3.LUT R8, R8, 0xfffffffe, RZ, 0xc0, !PT ;  /* 0xfffffffe08087812 */ /* 0x000fe200078ec0ff */
[----:B------:R-:W-:-:S04]  /*0890*/  @!UP1 UIADD3 UR4, -UR4, 0x100000, URZ ;  /* 0x0010000004049890 */ /* 0x000fc8000fffe13f */
[----:B------:R-:W-:Y:S02]  /*08a0*/  @!UP1 USHF.L.U32 UR5, UR4, 0xb, URZ ;  /* 0x0000000b04059899 */ /* 0x000fe4000800063f */
[----:B------:R-:W-:Y:S01]  /*08b0*/  @!UP1 USHF.L.U32 UR4, UR4, 0x1, URZ ;  /* 0x0000000104049899 */ /* 0x000fe2000800063f */
[----:B-----5:R-:W-:Y:S01]  /*08c0*/  IMAD R21, R14, R13, UR12 ;  /* 0x0000000c0e157e24 */ /* 0x020fe2000f8e020d */
[----:B------:R-:W-:Y:S01]  /*08d0*/  LOP3.LUT R2, R2, 0xfffffffc, RZ, 0xc0, !PT ;  /* 0xfffffffc02027812 */ /* 0x000fe200078ec0ff */
[----:B------:R-:W-:Y:S01]  /*08e0*/  @!UP2 UMOV UR9, 0x400 ;  /* 0x000004000009a882 */ /* 0x000fe20000000000 */
[----:B------:R-:W-:Y:S01]  /*08f0*/  IMAD.IADD R8, R9, 0x1, -R8 ;  /* 0x0000000109087824 */ /* 0x000fe200078e0a08 */
[----:B------:R-:W-:Y:S01]  /*0900*/  VOTEU.ALL UP3, P1 ;  /* 0x00000000003f7886 */ /* 0x000fe20000860000 */
[----:B------:R-:W-:Y:S01]  /*0910*/  VOTEU.ALL UP4, P1 ;  /* 0x00000000003f7886 */ /* 0x000fe20000880000 */
[----:B------:R-:W-:Y:S01]  /*0920*/  IMAD.IADD R5, R5, 0x1, -R2 ;  /* 0x0000000105057824 */ /* 0x000fe200078e0a02 */
[----:B------:R-:W-:Y:S01]  /*0930*/  VOTEU.ALL UP5, P1 ;  /* 0x00000000003f7886 */ /* 0x000fe200008a0000 */
[----:B------:R-:W-:Y:S01]  /*0940*/  ISETP.NE.AND P3, PT, R8, R21, PT ;  /* 0x000000150800720c */ /* 0x000fe20003f65270 */
[----:B------:R-:W-:Y:S01]  /*0950*/  IMAD.SHL.U32 R2, R9, 0x4, RZ ;  /* 0x0000000409027824 */ /* 0x000fe200078e00ff */
[----:B------:R-:W-:Y:S01]  /*0960*/  ISETP.EQ.U32.AND P2, PT, R15, 0x1, PT ;  /* 0x000000010f00780c */ /* 0x000fe20003f42070 */
[----:B-1----:R-:W-:Y:S01]  /*0970*/  @!UP1 ULEA UR8, UR7, UR6, 0x18 ;  /* 0x0000000607089291 */ /* 0x002fe2000f8ec03f */
[----:B0-----:R-:W-:Y:S01]  /*0980*/  IMAD.MOV R20, RZ, RZ, -R11 ;  /* 0x000000ffff147224 */ /* 0x001fe200078e0a0b */
[----:B------:R-:W-:-:S04]  /*0990*/  @!UP2 UIADD3 UR6, -UR11, 0x100000, URZ ;  /* 0x001000000b06a890 */ /* 0x000fc8000fffe13f */
[----:B------:R-:W-:Y:S02]  /*09a0*/  @!UP2 USHF.L.U32 UR7, UR6, 0xb, URZ ;  /* 0x0000000b0607a899 */ /* 0x000fe4000800063f */
[----:B------:R-:W-:Y:S01]  /*09b0*/  @!UP2 USHF.L.U32 UR6, UR6, 0x1, URZ ;  /* 0x000000010606a899 */ /* 0x000fe2000800063f */
[----:B------:R-:W-:Y:S01]  /*09c0*/  LOP3.LUT R155, R9, 0xc, R2, 0x78, !PT ;  /* 0x0000000c099b7812 */ /* 0x000fe200078e7802 */
[----:B------:R-:W-:Y:S01]  /*09d0*/  VOTEU.ALL UP0, P0 ;  /* 0x00000000003f7886 */ /* 0x000fe20000000000 */
[----:B------:R-:W-:Y:S01]  /*09e0*/  VOTEU.ALL UP1, P0 ;  /* 0x00000000003f7886 */ /* 0x000fe20000020000 */
[----:B--2---:R-:W-:Y:S01]  /*09f0*/  IMAD R9, R25, R20, R6 ;  /* 0x0000001419097224 */ /* 0x004fe200078e0206 */
[----:B------:R-:W-:Y:S01]  /*0a00*/  LOP3.LUT P0, RZ, R3, 0x7, RZ, 0xc0, !PT ;  /* 0x0000000703ff7812 */ /* 0x000fe2000780c0ff */
[----:B---3--:R-:W-:Y:S01]  /*0a10*/  @!UP2 ULEA UR9, UR10, UR9, 0x18 ;  /* 0x000000090a09a291 */ /* 0x008fe2000f8ec03f */
[----:B------:R0:W1:Y:S01]  /*0a20*/  SHFL.IDX PT, R14, R7, RZ, 0x1f ;  /* 0x00001fff070e7589 */ /* 0x00006200000e0000 */
[----:B------:R-:W-:Y:S01]  /*0a30*/  VOTEU.ALL UP2, P1 ;  /* 0x00000000003f7886 */ /* 0x000fe20000840000 */
[----:B------:R-:W-:-:S02]  /*0a40*/  @P3 LEA.HI R2, R155, R155, RZ, 0x1 ;  /* 0x0000009b9b023211 */ /* 0x000fc400078f08ff */
[----:B------:R-:W2:Y:S02]  /*0a50*/  FENCE.VIEW.ASYNC.S ;  /* 0x00000000000073c6 */ /* 0x000ea40000000000 */
[----:B--2---:R0:W2:Y:S01]  /*0a60*/  @!UP0 SYNCS.EXCH.64 URZ, [UR8+0x190], UR4 ;  /* 0x00019004083f85b2 */ /* 0x0040a20008000100 */
[C---:B------:R-:W-:Y:S02]  /*0a70*/  ISETP.NE.AND P1, PT, R5.reuse, 0x3, PT ;  /* 0x000000030500780c */ /* 0x040fe40003f25270 */
[----:B------:R-:W-:Y:S02]  /*0a80*/  @P3 SHF.R.S32.HI R2, RZ, 0x1, R2 ;  /* 0x00000001ff023819 */ /* 0x000fe40000011402 */
[----:B------:R-:W-:Y:S02]  /*0a90*/  ISETP.EQ.OR P1, PT, R5, RZ, !P1 ;  /* 0x000000ff0500720c */ /* 0x000fe40004f22670 */
[----:B------:R-:W-:Y:S02]  /*0aa0*/  @P3 ISETP.NE.AND P5, PT, R2, R9, PT ;  /* 0x000000090200320c */ /* 0x000fe40003fa5270 */
[----:B------:R-:W-:-:S02]  /*0ab0*/  ISETP.LT.U32.AND P0, PT, R155, 0x8, !P0 ;  /* 0x000000089b00780c */ /* 0x000fc40004701070 */
[----:B------:R-:W-:Y:S02]  /*0ac0*/  ISETP.EQ.AND P1, PT, R10, RZ, P1 ;  /* 0x000000ff0a00720c */ /* 0x000fe40000f22270 */
[----:B------:R-:W-:Y:S02]  /*0ad0*/  SEL R9, RZ, 0x1, !P0 ;  /* 0x00000001ff097807 */ /* 0x000fe40004000000 */
[----:B------:R-:W-:Y:S01]  /*0ae0*/  @P3 SEL R154, RZ, 0x1, P5 ;  /* 0x00000001ff9a3807 */ /* 0x000fe20002800000 */
[----:B------:R0:W3:Y:S01]  /*0af0*/  @!UP1 SYNCS.EXCH.64 URZ, [UR8+0x198], UR4 ;  /* 0x00019804083f95b2 */ /* 0x0000e20008000100 */
[----:B------:R-:W-:Y:S01]  /*0b00*/  NOP ;  /* 0x0000000000007918 */ /* 0x000fe20000000000 */
[----:B------:R-:W-:Y:S02]  /*0b10*/  SEL R16, RZ, 0x1, !P1 ;  /* 0x00000001ff107807 */ /* 0x000fe40004800000 */
[----:B------:R-:W-:Y:S02]  /*0b20*/  LOP3.LUT R154, R154, R9, RZ, 0xc0, !PT ;  /* 0x000000099a9a7212 */ /* 0x000fe400078ec0ff */
[----:B------:R-:W-:Y:S01]  /*0b30*/  SEL R16, R16, 0x2, P6 ;  /* 0x0000000210107807 */ /* 0x000fe20003000000 */
[----:B------:R0:W4:Y:S01]  /*0b40*/  @!UP2 SYNCS.EXCH.64 URZ, [UR9+0x170], UR6 ;  /* 0x00017006093fa5b2 */ /* 0x0001220008000100 */
[----:B------:R0:W0:Y:S01]  /*0b50*/  @!UP3 SYNCS.EXCH.64 URZ, [UR9+0x178], UR6 ;  /* 0x00017806093fb5b2 */ /* 0x0000220008000100 */
[----:B------:R0:W0:Y:S01]  /*0b60*/  @!UP4 SYNCS.EXCH.64 URZ, [UR9+0x180], UR6 ;  /* 0x00018006093fc5b2 */ /* 0x0000220008000100 */
[----:B------:R0:W0:Y:S01]  /*0b70*/  @!UP5 SYNCS.EXCH.64 URZ, [UR9+0x188], UR6 ;  /* 0x00018806093fd5b2 */ /* 0x0000220008000100 */
[----:B------:R-:W-:Y:S01]  /*0b80*/  NOP ;  /* 0x0000000000007918 */ /* 0x000fe20000000000 */
[----:B-12---:R-:W-:Y:S05]  /*0b90*/  @!P2 BRA `(.L_x_4) ;  /* 0x000000000008a947 */ /* 0x006fea0003800000 */
[----:B0--34-:R-:W-:Y:S01]  /*0ba0*/  UCGABAR_ARV ;  /* 0x00000000000079c7 */ /* 0x019fe20008000000 */
[----:B------:R-:W-:Y:S05]  /*0bb0*/  BRA `(.L_x_5) ;  /* 0x0000000000047947 */ /* 0x000fea0003800000 */
.L_x_4:
[----:B0--34-:R-:W-:Y:S01]  /*0bc0*/  NOP ;  /* 0x0000000000007918 */ /* 0x019fe20000000000 */
.L_x_5:
[----:B------:R-:W-:Y:S01]  /*0bd0*/  ULDC.64 UR4, c[0x0][0x598] ;  /* 0x0001660000047ab9 */ /* 0x000fe20000000a00 */
[----:B------:R-:W-:Y:S01]  /*0be0*/  ULDC.64 UR36, c[0x0][0x208] ;  /* 0x0000820000247ab9 */ /* 0x000fe20000000a00 */
[----:B------:R-:W-:-:S04]  /*0bf0*/  ISETP.NE.U32.AND P0, PT, RZ, UR4, PT ;  /* 0x00000004ff007c0c */ /* 0x000fc8000bf05070 */
[----:B------:R-:W-:-:S13]  /*0c00*/  ISETP.NE.AND.EX P0, PT, RZ, UR5, PT, P0 ;  /* 0x00000005ff007c0c */ /* 0x000fda000bf05300 */
[----:B------:R-:W-:Y:S05]  /*0c10*/  @!P0 BRA `(.L_x_6) ;  /* 0x00000000001c8947 */ /* 0x000fea0003800000 */
[----:B------:R-:W0:Y:S02]  /*0c20*/  LDC.64 R8, c[0x0][0x598] ;  /* 0x00016600ff087b82 */ /* 0x000e240000000a00 */
[----:B0-----:R-:W2:Y:S02]  /*0c30*/  LDG.E.64 R8, desc[UR36][R8.64] ;  /* 0x0000002408087981 */ /* 0x001ea4000c1e1b00 */
[----:B--2---:R-:W-:-:S04]  /*0c40*/  ISETP.NE.U32.AND P0, PT, R8, RZ, PT ;  /* 0x000000ff0800720c */ /* 0x004fc80003f05070 */
[----:B------:R-:W-:-:S13]  /*0c50*/  ISETP.NE.AND.EX P0, PT, R9, RZ, PT, P0 ;  /* 0x000000ff0900720c */ /* 0x000fda0003f05300 */
[----:B------:R-:W-:Y:S05]  /*0c60*/  @!P0 BRA `(.L_x_6) ;  /* 0x0000000000088947 */ /* 0x000fea0003800000 */
[----:B------:R0:W5:Y:S01]  /*0c70*/  LD.E R153, desc[UR36][R8.64] ;  /* 0x0000002408997980 */ /* 0x000162000c101900 */
[----:B------:R-:W-:Y:S05]  /*0c80*/  BRA `(.L_x_7) ;  /* 0x0000000000247947 */ /* 0x000fea0003800000 */
.L_x_6:
[----:B------:R-:W-:Y:S02]  /*0c90*/  ULDC.64 UR4, c[0x0][0x588] ;  /* 0x0001620000047ab9 */ /* 0x000fe40000000a00 */
[----:B------:R-:W-:-:S04]  /*0ca0*/  ISETP.NE.U32.AND P0, PT, RZ, UR4, PT ;  /* 0x00000004ff007c0c */ /* 0x000fc8000bf05070 */
[----:B------:R-:W-:-:S13]  /*0cb0*/  ISETP.NE.AND.EX P0, PT, RZ, UR5, PT, P0 ;  /* 0x00000005ff007c0c */ /* 0x000fda000bf05300 */
[----:B------:R-:W-:Y:S05]  /*0cc0*/  @!P0 BRA `(.L_x_8) ;  /* 0x00000000000c8947 */ /* 0x000fea0003800000 */
[----:B------:R-:W0:Y:S02]  /*0cd0*/  LDC.64 R8, c[0x0][0x588] ;  /* 0x00016200ff087b82 */ /* 0x000e240000000a00 */
[----:B0-----:R1:W5:Y:S01]  /*0ce0*/  LDG.E R153, desc[UR36][R8.64] ;  /* 0x0000002408997981 */ /* 0x001362000c1e1900 */
[----:B------:R-:W-:Y:S05]  /*0cf0*/  BRA `(.L_x_7) ;  /* 0x0000000000087947 */ /* 0x000fea0003800000 */
.L_x_8:
[----:B------:R-:W-:Y:S02]  /*0d00*/  ULDC UR4, c[0x0][0x580] ;  /* 0x0001600000047ab9 */ /* 0x000fe40000000800 */
[----:B------:R-:W-:-:S07]  /*0d10*/  IMAD.U32 R153, RZ, RZ, UR4 ;  /* 0x00000004ff997e24 */ /* 0x000fce000f8e00ff */
.L_x_7:
[----:B------:R-:W-:Y:S02]  /*0d20*/  ULDC.64 UR4, c[0x0][0x5a0] ;  /* 0x0001680000047ab9 */ /* 0x000fe40000000a00 */
[----:B------:R-:W-:-:S04]  /*0d30*/  ISETP.NE.U32.AND P0, PT, RZ, UR4, PT ;  /* 0x00000004ff007c0c */ /* 0x000fc8000bf05070 */
[----:B------:R-:W-:-:S13]  /*0d40*/  ISETP.NE.AND.EX P0, PT, RZ, UR5, PT, P0 ;  /* 0x00000005ff007c0c */ /* 0x000fda000bf05300 */
[----:B------:R-:W-:Y:S05]  /*0d50*/  @!P0 BRA `(.L_x_9) ;  /* 0x00000000001c8947 */ /* 0x000fea0003800000 */
[----:B01----:R-:W0:Y:S02]  /*0d60*/  LDC.64 R8, c[0x0][0x5a0] ;  /* 0x00016800ff087b82 */ /* 0x003e240000000a00 */
[----:B0-----:R-:W2:Y:S02]  /*0d70*/  LDG.E.64 R8, desc[UR36][R8.64] ;  /* 0x0000002408087981 */ /* 0x001ea4000c1e1b00 */
[----:B--2---:R-:W-:-:S04]  /*0d80*/  ISETP.NE.U32.AND P0, PT, R8, RZ, PT ;  /* 0x000000ff0800720c */ /* 0x004fc80003f05070 */
[----:B------:R-:W-:-:S13]  /*0d90*/  ISETP.NE.AND.EX P0, PT, R9, RZ, PT, P0 ;  /* 0x000000ff0900720c */ /* 0x000fda0003f05300 */
[----:B------:R-:W-:Y:S05]  /*0da0*/  @!P0 BRA `(.L_x_9) ;  /* 0x0000000000088947 */ /* 0x000fea0003800000 */
[----:B------:R0:W5:Y:S01]  /*0db0*/  LD.E R152, desc[UR36][R8.64] ;  /* 0x0000002408987980 */ /* 0x000162000c101900 */
[----:B------:R-:W-:Y:S05]  /*0dc0*/  BRA `(.L_x_10) ;  /* 0x0000000000247947 */ /* 0x000fea0003800000 */
.L_x_9:
[----:B------:R-:W-:Y:S02]  /*0dd0*/  ULDC.64 UR4, c[0x0][0x590] ;  /* 0x0001640000047ab9 */ /* 0x000fe40000000a00 */
[----:B------:R-:W-:-:S04]  /*0de0*/  ISETP.NE.U32.AND P0, PT, RZ, UR4, PT ;  /* 0x00000004ff007c0c */ /* 0x000fc8000bf05070 */
[----:B------:R-:W-:-:S13]  /*0df0*/  ISETP.NE.AND.EX P0, PT, RZ, UR5, PT, P0 ;  /* 0x00000005ff007c0c */ /* 0x000fda000bf05300 */
[----:B------:R-:W-:Y:S05]  /*0e00*/  @!P0 BRA `(.L_x_11) ;  /* 0x00000000000c8947 */ /* 0x000fea0003800000 */
[----:B01----:R-:W0:Y:S02]  /*0e10*/  LDC.64 R8, c[0x0][0x590] ;  /* 0x00016400ff087b82 */ /* 0x003e240000000a00 */
[----:B0-----:R1:W5:Y:S01]  /*0e20*/  LDG.E R152, desc[UR36][R8.64] ;  /* 0x0000002408987981 */ /* 0x001362000c1e1900 */
[----:B------:R-:W-:Y:S05]  /*0e30*/  BRA `(.L_x_10) ;  /* 0x0000000000087947 */ /* 0x000fea0003800000 */
.L_x_11:
[----:B------:R-:W-:Y:S02]  /*0e40*/  ULDC UR4, c[0x0][0x584] ;  /* 0x0001610000047ab9 */ /* 0x000fe40000000800 */
[----:B------:R-:W-:-:S07]  /*0e50*/  IMAD.U32 R152, RZ, RZ, UR4 ;  /* 0x00000004ff987e24 */ /* 0x000fce000f8e00ff */
.L_x_10:
[----:B------:R-:W2:Y:S01]  /*0e60*/  LDC R2, c[0x0][0x65c] ;  /* 0x00019700ff027b82 */ /* 0x000ea20000000800 */
[----:B------:R-:W-:Y:S01]  /*0e70*/  ULDC UR6, c[0x0][0x28c] ;  /* 0x0000a30000067ab9 */ /* 0x000fe20000000800 */
[----:B------:R-:W-:Y:S01]  /*0e80*/  ISETP.NE.AND P0, PT, R10, 0x2, PT ;  /* 0x000000020a00780c */ /* 0x000fe20003f05270 */
[----:B------:R-:W-:Y:S01]  /*0e90*/  UIADD3 UR6, UR6, 0x1f, URZ ;  /* 0x0000001f06067890 */ /* 0x000fe2000fffe03f */
[----:B01----:R-:W-:Y:S01]  /*0ea0*/  IMAD.U32 R8, RZ, RZ, UR12 ;  /* 0x0000000cff087e24 */ /* 0x003fe2000f8e00ff */
[----:B------:R-:W-:Y:S01]  /*0eb0*/  UMOV UR39, URZ ;  /* 0x0000003f00277c82 */ /* 0x000fe20008000000 */
[----:B------:R-:W-:Y:S01]  /*0ec0*/  IMAD.MOV.U32 R9, RZ, RZ, RZ ;  /* 0x000000ffff097224 */ /* 0x000fe200078e00ff */
[----:B------:R-:W-:Y:S01]  /*0ed0*/  USHF.R.S32.HI UR7, URZ, 0x1f, UR6 ;  /* 0x0000001f3f077899 */ /* 0x000fe20008011406 */
[----:B------:R-:W-:Y:S01]  /*0ee0*/  UMOV UR38, URZ ;  /* 0x0000003f00267c82 */ /* 0x000fe20008000000 */
[----:B------:R-:W-:Y:S02]  /*0ef0*/  ULDC.64 UR8, c[0x0][0x650] ;  /* 0x0001940000087ab9 */ /* 0x000fe40000000a00 */
[----:B------:R-:W-:-:S04]  /*0f00*/  ULEA.HI UR7, UR7, UR6, URZ, 0x5 ;  /* 0x0000000607077291 */ /* 0x000fc8000f8f283f */
[----:B------:R-:W-:Y:S01]  /*0f10*/  USHF.R.S32.HI UR40, URZ, 0x5, UR7 ;  /* 0x000000053f287899 */ /* 0x000fe20008011407 */
[----:B--2---:R-:W-:-:S13]  /*0f20*/  ISETP.NE.AND P1, PT, R2, 0x1, PT ;  /* 0x000000010200780c */ /* 0x004fda0003f25270 */
[----:B------:R-:W0:Y:S01]  /*0f30*/  @P1 LDC R19, c[0x0][0x10] ;  /* 0x00000400ff131b82 */ /* 0x000e220000000800 */
[----:B------:R-:W-:Y:S02]  /*0f40*/  @P1 IMAD.MOV.U32 R7, RZ, RZ, RZ ;  /* 0x000000ffff071224 */ /* 0x000fe400078e00ff */
[----:B------:R-:W-:-:S05]  /*0f50*/  @P1 IMAD.MOV.U32 R17, RZ, RZ, RZ ;  /* 0x000000ffff111224 */ /* 0x000fca00078e00ff */
[----:B------:R-:W1:Y:S01]  /*0f60*/  @!P1 LDC R11, c[0x0][0xc] ;  /* 0x00000300ff0b9b82 */ /* 0x000e620000000800 */
[----:B------:R-:W-:Y:S01]  /*0f70*/  ULDC UR4, c[0x0][0xc] ;  /* 0x0000030000047ab9 */ /* 0x000fe20000000800 */
[----:B------:R-:W-:Y:S02]  /*0f80*/  ULDC UR5, c[0x0][0x10] ;  /* 0x0000040000057ab9 */ /* 0x000fe40000000800 */
[----:B------:R-:W-:-:S04]  /*0f90*/  UIMAD.WIDE.U32 UR4, UR4, UR5, URZ ;  /* 0x00000005040472a5 */ /* 0x000fc8000f8e003f */
[----:B------:R-:W2:Y:S01]  /*0fa0*/  LDC R2, c[0x0][0x14] ;  /* 0x00000500ff027b82 */ /* 0x000ea20000000800 */
[----:B0-----:R-:W-:-:S04]  /*0fb0*/  @P1 IMAD.WIDE.U32 R18, R19, UR12, R6 ;  /* 0x0000000c13121c25 */ /* 0x001fc8000f8e0006 */
[----:B------:R-:W-:Y:S02]  /*0fc0*/  @P1 IMAD.IADD R17, R19, 0x1, R17 ;  /* 0x0000000113111824 */ /* 0x000fe400078e0211 */
[----:B-1----:R-:W-:-:S04]  /*0fd0*/  @!P1 IMAD.WIDE.U32 R8, R6, R11, R8 ;  /* 0x0000000b06089225 */ /* 0x002fc800078e0008 */
[----:B------:R-:W-:Y:S02]  /*0fe0*/  @!P1 IMAD.MOV.U32 R18, RZ, RZ, R8 ;  /* 0x000000ffff129224 */ /* 0x000fe400078e0008 */
[----:B------:R-:W-:Y:S02]  /*0ff0*/  @!P1 IMAD.MOV.U32 R17, RZ, RZ, R9 ;  /* 0x000000ffff119224 */ /* 0x000fe400078e0009 */
[----:B--2---:R-:W-:-:S04]  /*1000*/  IMAD.WIDE.U32 R12, R2, UR4, RZ ;  /* 0x00000004020c7c25 */ /* 0x004fc8000f8e00ff */
[----:B------:R-:W-:Y:S01]  /*1010*/  IMAD R23, R2, UR5, RZ ;  /* 0x0000000502177c24 */ /* 0x000fe2000f8e02ff */
[----:B------:R0:W-:Y:S03]  /*1020*/  STL.64 [R1], R12 ;  /* 0x0000000c01007387 */ /* 0x0001e60000100a00 */
[----:B------:R-:W-:Y:S01]  /*1030*/  IMAD.IADD R23, R13, 0x1, R23 ;  /* 0x000000010d177824 */ /* 0x000fe200078e0217 */
[----:B------:R-:W-:Y:S06]  /*1040*/  @P0 BRA `(.L_x_12) ;  /* 0x0000000000200947 */ /* 0x000fec0003800000 */
[----:B------:R-:W-:Y:S01]  /*1050*/  UISETP.GE.U32.AND UP0, UPT, UR40, 0x16, UPT ;  /* 0x000000162800788c */ /* 0x000fe2000bf06070 */
[----:B------:R-:W-:Y:S01]  /*1060*/  IADD3 R18, P0, R18, R12, RZ ;  /* 0x0000000c12127210 */ /* 0x000fe20007f1e0ff */
[----:B------:R-:W-:Y:S01]  /*1070*/  UIMAD.WIDE.U32 UR4, UR40, -0x45d1745d, URZ ;  /* 0xba2e8ba3280478a5 */ /* 0x000fe2000f8e003f */
[----:B------:R-:W-:-:S03]  /*1080*/  UMOV UR38, URZ ;  /* 0x0000003f00267c82 */ /* 0x000fc60008000000 */
[----:B------:R-:W-:Y:S01]  /*1090*/  USHF.R.U32.HI UR4, URZ, 0x4, UR5 ;  /* 0x000000043f047899 */ /* 0x000fe20008011605 */
[----:B------:R-:W-:-:S03]  /*10a0*/  IMAD.X R17, R23, 0x1, R17, P0 ;  /* 0x0000000117117824 */ /* 0x000fc600000e0611 */
[----:B------:R-:W-:Y:S02]  /*10b0*/  UIMAD UR39, UR4, -0x16, UR40 ;  /* 0xffffffea042778a4 */ /* 0x000fe4000f8e0228 */
[----:B------:R-:W-:-:S12]  /*10c0*/  @UP0 ULOP3.LUT UR38, UR4, 0x1, URZ, 0xc0, !UPT ;  /* 0x0000000104260892 */ /* 0x000fd8000f8ec03f */
.L_x_12:
[----:B------:R-:W-:Y:S01]  /*10d0*/  ISETP.GE.U32.AND P0, PT, R18, UR8, PT ;  /* 0x0000000812007c0c */ /* 0x000fe2000bf06070 */
[----:B------:R-:W-:Y:S01]  /*10e0*/  IMAD.MOV.U32 R19, RZ, RZ, -0x1 ;  /* 0xffffffffff137424 */ /* 0x000fe200078e00ff */
[----:B------:R-:W-:Y:S01]  /*10f0*/  PRMT R8, RZ, 0x7610, R8 ;  /* 0x00007610ff087816 */ /* 0x000fe20000000008 */
[----:B------:R-:W-:Y:S01]  /*1100*/  IMAD.MOV.U32 R22, RZ, RZ, -0x1 ;  /* 0xffffffffff167424 */ /* 0x000fe200078e00ff */
[----:B------:R-:W-:Y:S01]  /*1110*/  ISETP.GE.U32.AND.EX P0, PT, R17, UR9, PT, P0 ;  /* 0x0000000911007c0c */ /* 0x000fe2000bf06100 */
[----:B------:R-:W-:-:S12]  /*1120*/  IMAD.MOV.U32 R2, RZ, RZ, -0x1 ;  /* 0xffffffffff027424 */ /* 0x000fd800078e00ff */
[----:B------:R-:W-:Y:S05]  /*1130*/  @P0 BRA `(.L_x_13) ;  /* 0x00000004002c0947 */ /* 0x000fea0003800000 */
[----:B------:R-:W1:Y:S01]  /*1140*/  LDC.64 R26, c[0x0][0x628] ;  /* 0x00018a00ff1a7b82 */ /* 0x000e620000000a00 */
[----:B------:R-:W-:Y:S02]  /*1150*/  IMAD.MOV.U32 R8, RZ, RZ, R18 ;  /* 0x000000ffff087224 */ /* 0x000fe400078e0012 */
[----:B------:R-:W-:-:S05]  /*1160*/  IMAD.MOV.U32 R9, RZ, RZ, R17 ;  /* 0x000000ffff097224 */ /* 0x000fca00078e0011 */
[----:B------:R-:W2:Y:S08]  /*1170*/  LDC R2, c[0x0][0x630] ;  /* 0x00018c00ff027b82 */ /* 0x000eb00000000800 */
[----:B------:R-:W3:Y:S01]  /*1180*/  LDC.64 R28, c[0x0][0x620] ;  /* 0x00018800ff1c7b82 */ /* 0x000ee20000000a00 */
[----:B-1----:R-:W-:-:S04]  /*1190*/  ISETP.NE.U32.AND P0, PT, R26, RZ, PT ;  /* 0x000000ff1a00720c */ /* 0x002fc80003f05070 */
[----:B------:R-:W-:-:S13]  /*11a0*/  ISETP.NE.AND.EX P0, PT, R27, RZ, PT, P0 ;  /* 0x000000ff1b00720c */ /* 0x000fda0003f05300 */
[----:B--23--:R-:W-:Y:S05]  /*11b0*/  @!P0 BRA `(.L_x_14) ;  /* 0x0000000000288947 */ /* 0x00cfea0003800000 */
[----:B0-----:R-:W0:Y:S02]  /*11c0*/  LDC R13, c[0x0][0x634] ;  /* 0x00018d00ff0d7b82 */ /* 0x001e240000000800 */
[----:B0-----:R-:W-:-:S05]  /*11d0*/  IADD3 R13, P0, R18, R13, RZ ;  /* 0x0000000d120d7210 */ /* 0x001fca0007f1e0ff */
[----:B------:R-:W-:-:S04]  /*11e0*/  IMAD.X R15, RZ, RZ, R17, P0 ;  /* 0x000000ffff0f7224 */ /* 0x000fc800000e0611 */
[----:B------:R-:W-:-:S04]  /*11f0*/  IMAD.WIDE.U32 R8, R15, R26, RZ ;  /* 0x0000001a0f087225 */ /* 0x000fc800078e00ff */
[----:B------:R-:W-:-:S04]  /*1200*/  IMAD.WIDE.U32 R10, P0, R13, R27, R8 ;  /* 0x0000001b0d0a7225 */ /* 0x000fc80007800008 */
[----:B------:R-:W-:-:S04]  /*1210*/  IMAD.WIDE.U32 R8, R13, R26, RZ ;  /* 0x0000001a0d087225 */ /* 0x000fc800078e00ff */
[----:B------:R-:W-:Y:S01]  /*1220*/  IMAD.X R13, RZ, RZ, RZ, P0 ;  /* 0x000000ffff0d7224 */ /* 0x000fe200000e06ff */
[----:B------:R-:W-:Y:S01]  /*1230*/  IADD3 RZ, P0, R9, R10, RZ ;  /* 0x0000000a09ff7210 */ /* 0x000fe20007f1e0ff */
[----:B------:R-:W-:-:S04]  /*1240*/  IMAD.MOV.U32 R12, RZ, RZ, R11 ;  /* 0x000000ffff0c7224 */ /* 0x000fc800078e000b */
[----:B------:R-:W-:-:S08]  /*1250*/  IMAD.WIDE.U32.X R8, R15, R27, R12, P0 ;  /* 0x0000001b0f087225 */ /* 0x000fd000000e040c */
.L_x_14:
[----:B------:R-:W1:Y:S01]  /*1260*/  LDC.64 R32, c[0x0][0x640] ;  /* 0x00019000ff207b82 */ /* 0x000e620000000a00 */
[-C--:B------:R-:W-:Y:S01]  /*1270*/  SHF.R.U64 R30, R8, R2.reuse, R9 ;  /* 0x00000002081e7219 */ /* 0x080fe20000001209 */
[----:B------:R-:W-:Y:S01]  /*1280*/  IMAD.MOV.U32 R19, RZ, RZ, R17 ;  /* 0x000000ffff137224 */ /* 0x000fe200078e0011 */
[----:B------:R-:W-:Y:S01]  /*1290*/  SHF.R.U32.HI R2, RZ, R2, R9 ;  /* 0x00000002ff027219 */ /* 0x000fe20000011609 */
[----:B------:R-:W-:Y:S01]  /*12a0*/  IMAD.MOV.U32 R26, RZ, RZ, 0x1 ;  /* 0x00000001ff1a7424 */ /* 0x000fe200078e00ff */
[----:B------:R-:W-:-:S03]  /*12b0*/  IADD3 R11, P0, RZ, -R30, RZ ;  /* 0x8000001eff0b7210 */ /* 0x000fc60007f1e0ff */
[----:B------:R-:W2:Y:S02]  /*12c0*/  LDC R10, c[0x0][0x618] ;  /* 0x00018600ff0a7b82 */ /* 0x000ea40000000800 */
[----:B------:R-:W-:-:S04]  /*12d0*/  IMAD.X R9, RZ, RZ, ~R2, P0 ;  /* 0x000000ffff097224 */ /* 0x000fc800000e0e02 */
[-C--:B------:R-:W-:Y:S02]  /*12e0*/  IMAD R2, R9, R28.reuse, RZ ;  /* 0x0000001c09027224 */ /* 0x080fe400078e02ff */
[----:B0-----:R-:W0:Y:S01]  /*12f0*/  LDC R13, c[0x0][0x608] ;  /* 0x00018200ff0d7b82 */ /* 0x001e220000000800 */
[----:B------:R-:W-:-:S04]  /*1300*/  IMAD.WIDE.U32 R8, R11, R28, R18 ;  /* 0x0000001c0b087225 */ /* 0x000fc800078e0012 */
[----:B------:R-:W-:Y:S02]  /*1310*/  IMAD R11, R11, R29, R2 ;  /* 0x0000001d0b0b7224 */ /* 0x000fe400078e0202 */
[----:B------:R-:W-:Y:S01]  /*1320*/  IMAD.MOV.U32 R2, RZ, RZ, -0x1 ;  /* 0xffffffffff027424 */ /* 0x000fe200078e00ff */
[----:B------:R-:W3:Y:S01]  /*1330*/  LDC R31, c[0x0][0x658] ;  /* 0x00019600ff1f7b82 */ /* 0x000ee20000000800 */
[----:B------:R-:W-:Y:S01]  /*1340*/  IMAD.IADD R9, R9, 0x1, R11 ;  /* 0x0000000109097824 */ /* 0x000fe200078e020b */
[----:B-1----:R-:W-:-:S04]  /*1350*/  ISETP.NE.U32.AND P0, PT, R32, RZ, PT ;  /* 0x000000ff2000720c */ /* 0x002fc80003f05070 */
[----:B------:R-:W-:Y:S02]  /*1360*/  ISETP.NE.AND.EX P0, PT, R33, RZ, PT, P0 ;  /* 0x000000ff2100720c */ /* 0x000fe40003f05300 */
[----:B------:R-:W1:Y:S01]  /*1370*/  LDC R29, c[0x0][0x600] ;  /* 0x00018000ff1d7b82 */ /* 0x000e620000000800 */
[-CC-:B--2---:R-:W-:Y:S02]  /*1380*/  SHF.R.U64 R27, R8, R10.reuse, R9.reuse ;  /* 0x0000000a081b7219 */ /* 0x184fe40000001209 */
[----:B------:R-:W-:-:S05]  /*1390*/  SHF.R.U32.HI R8, RZ, R10, R9 ;  /* 0x0000000aff087219 */ /* 0x000fca0000011609 */
[----:B------:R-:W2:Y:S01]  /*13a0*/  LDC R22, c[0x0][0x648] ;  /* 0x00019200ff167b82 */ /* 0x000ea20000000800 */
[-CC-:B0-----:R-:W-:Y:S02]  /*13b0*/  SHF.R.U64 R34, R27, R13.reuse, R8.reuse ;  /* 0x0000000d1b227219 */ /* 0x181fe40000001208 */
[----:B------:R-:W-:-:S05]  /*13c0*/  SHF.R.U32.HI R8, RZ, R13, R8 ;  /* 0x0000000dff087219 */ /* 0x000fca0000011608 */
[----:B------:R-:W0:Y:S01]  /*13d0*/  LDC R24, c[0x0][0x638] ;  /* 0x00018e00ff187b82 */ /* 0x000e220000000800 */
[-CC-:B---3--:R-:W-:Y:S02]  /*13e0*/  SHF.R.U64 R36, R34, R31.reuse, R8.reuse ;  /* 0x0000001f22247219 */ /* 0x188fe40000001208 */
[-C--:B------:R-:W-:Y:S02]  /*13f0*/  SHF.L.U32 R2, R2, R31.reuse, RZ ;  /* 0x0000001f02027219 */ /* 0x080fe400000006ff */
[----:B------:R-:W-:Y:S01]  /*1400*/  SHF.R.U32.HI R9, RZ, R31, R8 ;  /* 0x0000001fff097219 */ /* 0x000fe20000011608 */
[----:B------:R-:W-:Y:S01]  /*1410*/  IMAD.MOV.U32 R8, RZ, RZ, R36 ;  /* 0x000000ffff087224 */ /* 0x000fe200078e0024 */
[----:B------:R-:W-:Y:S01]  /*1420*/  LOP3.LUT R15, RZ, R2, RZ, 0x33, !PT ;  /* 0x00000002ff0f7212 */ /* 0x000fe200078e33ff */
[----:B------:R-:W3:Y:S01]  /*1430*/  LDC R28, c[0x0][0x610] ;  /* 0x00018400ff1c7b82 */ /* 0x000ee20000000800 */
[----:B------:R-:W-:Y:S05]  /*1440*/  @!P0 BRA `(.L_x_15) ;  /* 0x0000000000288947 */ /* 0x000fea0003800000 */
[----:B------:R-:W4:Y:S02]  /*1450*/  LDC R13, c[0x0][0x64c] ;  /* 0x00019300ff0d7b82 */ /* 0x000f240000000800 */
[----:B----4-:R-:W-:-:S05]  /*1460*/  IADD3 R13, P0, R36, R13, RZ ;  /* 0x0000000d240d7210 */ /* 0x010fca0007f1e0ff */
        /* <DEDUP_REMOVED lines=8> */
.L_x_15:
[----:B--2---:R-:W-:Y:S01]  /*14f0*/  SHF.R.U64 R7, R8, R22, R9 ;  /* 0x0000001608077219 */ /* 0x004fe20000001209 */
[----:B-1----:R-:W-:Y:S01]  /*1500*/  VIADD R8, R29, 0xffffffff ;  /* 0xffffffff1d087836 */ /* 0x002fe20000000000 */
[----:B------:R-:W-:Y:S01]  /*1510*/  SHF.L.U32 R2, R26, R31, RZ ;  /* 0x0000001f1a027219 */ /* 0x000fe200000006ff */
[----:B------:R-:W-:Y:S01]  /*1520*/  @P1 IMAD R21, R25, R20, R6 ;  /* 0x0000001419151224 */ /* 0x000fe200078e0206 */
[----:B------:R-:W-:Y:S01]  /*1530*/  LOP3.LUT R15, R34, R15, RZ, 0xc0, !PT ;  /* 0x0000000f220f7212 */ /* 0x000fe200078ec0ff */
[----:B------:R-:W-:Y:S01]  /*1540*/  IMAD.MOV R9, RZ, RZ, -R7 ;  /* 0x000000ffff097224 */ /* 0x000fe200078e0a07 */
[----:B------:R-:W-:-:S03]  /*1550*/  LOP3.LUT R8, R27, R8, RZ, 0xc0, !PT ;  /* 0x000000081b087212 */ /* 0x000fc600078ec0ff */
[----:B------:R-:W-:Y:S02]  /*1560*/  IMAD R6, R2, R7, R15 ;  /* 0x0000000702067224 */ /* 0x000fe400078e020f */
[----:B0-----:R-:W-:Y:S02]  /*1570*/  IMAD R2, R9, R24, R36 ;  /* 0x0000001809027224 */ /* 0x001fe400078e0224 */
[----:B---3--:R-:W-:Y:S02]  /*1580*/  IMAD R19, R6, R28, R21 ;  /* 0x0000001c06137224 */ /* 0x008fe400078e0215 */
[----:B------:R-:W-:Y:S02]  /*1590*/  IMAD R2, R2, R29, R8 ;  /* 0x0000001d02027224 */ /* 0x000fe400078e0208 */
[----:B------:R-:W-:-:S03]  /*15a0*/  IMAD.MOV.U32 R6, RZ, RZ, 0x1 ;  /* 0x00000001ff067424 */ /* 0x000fc600078e00ff */
[----:B------:R-:W-:Y:S02]  /*15b0*/  SEL R22, R2, R19, !P1 ;  /* 0x0000001302167207 */ /* 0x000fe40004800000 */
[----:B------:R-:W-:Y:S01]  /*15c0*/  SEL R19, R19, R2, !P1 ;  /* 0x0000000213137207 */ /* 0x000fe20004800000 */
[----:B------:R-:W-:Y:S01]  /*15d0*/  IMAD.MOV.U32 R2, RZ, RZ, R30 ;  /* 0x000000ffff027224 */ /* 0x000fe200078e001e */
[----:B------:R-:W-:-:S07]  /*15e0*/  PRMT R8, R6, 0x7610, R8 ;  /* 0x0000761006087816 */ /* 0x000fce0000000008 */
.L_x_13:
[----:B------:R-:W-:Y:S05]  /*15f0*/  @!P2 BRA `(.L_x_16) ;  /* 0x00000000000ca947 */ /* 0x000fea0003800000 */
[----:B------:R-:W-:Y:S01]  /*1600*/  UCGABAR_WAIT ;  /* 0x0000000000007dc7 */ /* 0x000fe20008000000 */
[----:B------:R-:W-:Y:S01]  /*1610*/  CCTL.IVALL ;  /* 0x00000000ff00798f */ /* 0x000fe20002000000 */
[----:B------:R-:W-:Y:S05]  /*1620*/  BRA `(.L_x_17) ;  /* 0x0000000000047947 */ /* 0x000fea0003800000 */
.L_x_16:
[----:B------:R-:W-:Y:S06]  /*1630*/  BAR.SYNC.DEFER_BLOCKING 0x0 ;  /* 0x0000000000007b1d */ /* 0x000fec0000010000 */
.L_x_17:
[----:B------:R-:W-:Y:S05]  /*1640*/  @!P4 BRA `(.L_x_18) ;  /* 0x000000740068c947 */ /* 0x000fea0003800000 */
[----:B------:R-:W-:-:S13]  /*1650*/  ISETP.GT.U32.AND P0, PT, R35, 0x1, PT ;  /* 0x000000012300780c */ /* 0x000fda0003f04070 */
[----:B------:R-:W-:Y:S05]  /*1660*/  @P0 EXIT ;  /* 0x000000000000094d */ /* 0x000fea0003800000 */
.L_x_19:
[----:B------:R-:W-:-:S08]  /*1670*/  NOP ;  /* 0x0000000000007918 */ /* 0x000fd00000000000 */
[----:B------:R-:W1:Y:S02]  /*1680*/  USETMAXREG.TRY_ALLOC.CTAPOOL UP0, 0xe8 ;  /* 0x000000e8000079c8 */ /* 0x000e640008000600 */
[----:B-1----:R-:W-:-:S13]  /*1690*/  PLOP3.LUT P0, PT, PT, PT, UP0, 0x80, 0x0 ;  /* 0x000000000000781c */ /* 0x002fda0003f0f008 */
[----:B------:R-:W-:Y:S05]  /*16a0*/  @!P0 BRA `(.L_x_19) ;  /* 0xfffffffc00f08947 */ /* 0x000fea000383ffff */
[----:B------:R-:W-:-:S13]  /*16b0*/  LOP3.LUT P0, RZ, R8, 0xff, RZ, 0xc0, !PT ;  /* 0x000000ff08ff7812 */ /* 0x000fda000780c0ff */
[----:B------:R-:W-:Y:S05]  /*16c0*/  @!P0 EXIT ;  /* 0x000000000000894d */ /* 0x000fea0003800000 */
[----:B------:R-:W1:Y:S01]  /*16d0*/  S2UR UR4, SR_CgaCtaId ;  /* 0x00000000000479c3 */ /* 0x000e620000008800 */
[----:B------:R-:W-:Y:S01]  /*16e0*/  VIADD R14, R14, 0xffffffff ;  /* 0xffffffff0e0e7836 */ /* 0x000fe20000000000 */
[CC--:B------:R-:W-:Y:S01]  /*16f0*/  LEA.HI R4, R0.reuse, R3.reuse, RZ, 0x2 ;  /* 0x0000000300047211 */ /* 0x0c0fe200078f10ff */
[----:B------:R-:W-:Y:S01]  /*1700*/  UMOV UR41, 0x400 ;  /* 0x0000040000297882 */ /* 0x000fe20000000000 */
[----:B------:R-:W-:Y:S01]  /*1710*/  LEA.HI R0, R0, R3, RZ, 0x5 ;  /* 0x0000000300007211 */ /* 0x000fe200078f28ff */
[----:B------:R-:W-:Y:S01]  /*1720*/  UISETP.LT.AND UP0, UPT, UR40, 0x1, UPT ;  /* 0x000000012800788c */ /* 0x000fe2000bf01270 */
[----:B------:R-:W-:Y:S01]  /*1730*/  R2UR UR42, R14 ;  /* 0x000000000e2a72ca */ /* 0x000fe200000e0000 */
[----:B------:R-:W-:Y:S01]  /*1740*/  ULDC UR5, c[0x0][0x284] ;  /* 0x0000a10000057ab9 */ /* 0x000fe20000000800 */
[--C-:B------:R-:W-:Y:S01]  /*1750*/  SHF.R.S32.HI R156, RZ, 0x2, R4.reuse ;  /* 0x00000002ff9c7819 */ /* 0x100fe20000011404 */
[----:B------:R-:W-:Y:S01]  /*1760*/  USEL UR43, UR40, 0x1, UP0 ;  /* 0x00000001282b7887 */ /* 0x000fe20008000000 */
[----:B------:R-:W-:Y:S01]  /*1770*/  SHF.R.S32.HI R5, RZ, 0x1f, R4 ;  /* 0x0000001fff057819 */ /* 0x000fe20000011404 */
[----:B------:R-:W-:Y:S01]  /*1780*/  USHF.L.U32 UR44, UR40, 0x1, URZ ;  /* 0x00000001282c7899 */ /* 0x000fe2000800063f */
[----:B------:R-:W-:Y:S01]  /*1790*/  LOP3.LUT R158, R4, 0xfffffffc, RZ, 0xc0, !PT ;  /* 0xfffffffc049e7812 */ /* 0x000fe200078ec0ff */
[----:B------:R-:W-:Y:S01]  /*17a0*/  UIADD3 UR43, -UR43, UR40, URZ ;  /* 0x000000282b2b7290 */ /* 0x000fe2000fffe13f */
[----:B------:R-:W-:-:S02]  /*17b0*/  LEA.HI R5, R5, R156, RZ, 0x3 ;  /* 0x0000009c05057211 */ /* 0x000fc400078f18ff */
[----:B------:R-:W-:Y:S01]  /*17c0*/  ISETP.NE.AND P0, PT, R14, RZ, PT ;  /* 0x000000ff0e00720c */ /* 0x000fe20003f05270 */
[----:B------:R-:W-:Y:S01]  /*17d0*/  IMAD.IADD R158, R3, 0x1, -R158 ;  /* 0x00000001039e7824 */ /* 0x000fe200078e0a9e */
[----:B------:R-:W-:Y:S01]  /*17e0*/  LOP3.LUT R5, R5, 0xfffffff8, RZ, 0xc0, !PT ;  /* 0xfffffff805057812 */ /* 0x000fe200078ec0ff */
[----:B------:R-:W-:Y:S01]  /*17f0*/  USHF.L.U32 UR42, UR42, 0x3, URZ ;  /* 0x000000032a2a7899 */ /* 0x000fe2000800063f */
[----:B------:R-:W-:-:S03]  /*1800*/  SEL R165, RZ, 0x1, P0 ;  /* 0x00000001ffa57807 */ /* 0x000fc60000000000 */
[----:B------:R-:W-:Y:S01]  /*1810*/  IMAD.IADD R156, R156, 0x1, -R5 ;  /* 0x000000019c9c7824 */ /* 0x000fe200078e0a05 */
[----:B-1----:R-:W-:Y:S01]  /*1820*/  ULEA UR41, UR4, UR41, 0x18 ;  /* 0x0000002904297291 */ /* 0x002fe2000f8ec03f */
[----:B------:R-:W-:Y:S01]  /*1830*/  SHF.R.S32.HI R5, RZ, 0x5, R0 ;  /* 0x00000005ff057819 */ /* 0x000fe20000011400 */
[----:B------:R-:W-:Y:S02]  /*1840*/  IMAD.U32 R160, RZ, RZ, UR42 ;  /* 0x0000002affa07e24 */ /* 0x000fe4000f8e00ff */
[----:B------:R-:W-:Y:S01]  /*1850*/  UIADD3 UR45, UR41, 0x170, URZ ;  /* 0x00000170292d7890 */ /* 0x000fe2000fffe03f */
[--C-:B------:R-:W-:Y:S01]  /*1860*/  SHF.R.S32.HI R157, RZ, 0x1f, R156.reuse ;  /* 0x0000001fff9d7819 */ /* 0x100fe2000001149c */
[C-C-:B------:R-:W-:Y:S01]  /*1870*/  IMAD R163, R5.reuse, -0x10, -R156.reuse ;  /* 0xfffffff005a37824 */ /* 0x140fe200078e0a9c */
[C---:B------:R-:W-:Y:S02]  /*1880*/  LOP3.LUT R162, R160.reuse, 0x8, RZ, 0xc0, !PT ;  /* 0x00000008a0a27812 */ /* 0x040fe400078ec0ff */
[----:B------:R-:W-:Y:S01]  /*1890*/  LOP3.LUT R160, R160, 0x8, RZ, 0xc, !PT ;  /* 0x00000008a0a07812 */ /* 0x000fe200078e0cff */
[----:B------:R-:W-:Y:S01]  /*18a0*/  IMAD.U32 R159, RZ, RZ, UR45 ;  /* 0x0000002dff9f7e24 */ /* 0x000fe2000f8e00ff */
[----:B------:R-:W-:Y:S01]  /*18b0*/  LOP3.LUT R162, R162, 0x18, RZ, 0x3c, !PT ;  /* 0x00000018a2a27812 */ /* 0x000fe200078e3cff */
[----:B------:R-:W-:-:S04]  /*18c0*/  IMAD.WIDE R156, R5, 0x10, R156 ;  /* 0x00000010059c7825 */ /* 0x000fc800078e029c */
[----:B------:R-:W-:Y:S02]  /*18d0*/  VIADD R161, R159, UR42 ;  /* 0x0000002a9fa17c36 */ /* 0x000fe40008000000 */
[----:B------:R-:W-:-:S07]  /*18e0*/  VIADD R163, R163, UR5 ;  /* 0x00000005a3a37c36 */ /* 0x000fce0008000000 */
.L_x_299:
[----:B------:R-:W-:Y:S01]  /*18f0*/  SHF.L.U32 R0, R165, 0x1f, RZ ;  /* 0x0000001fa5007819 */ /* 0x000fe200000006ff */
[----:B------:R-:W-:Y:S02]  /*1900*/  ULDC UR4, c[0x0][0x28c] ;  /* 0x0000a30000047ab9 */ /* 0x000fe40000000800 */
[----:B------:R-:W-:Y:S01]  /*1910*/  ISETP.LT.AND P1, PT, RZ, UR4, PT ;  /* 0x00000004ff007c0c */ /* 0x000fe2000bf21270 */
[----:B-1----:R-:W1:Y:S02]  /*1920*/  SYNCS.PHASECHK.TRANS64.TRYWAIT P0, [R159+UR42], R0 ;  /* 0x000000009f0075a7 */ /* 0x002e64000800016a */
[----:B-1-34-:R-:W-:Y:S10]  /*1930*/  @!P0 BRA `(.L_x_20) ;  /* 0x0000008c00848947 */ /* 0x01aff40003800000 */
.L_x_339:
[----:B------:R-:W-:Y:S05]  /*1940*/  @P1 BRA `(.L_x_21) ;  /* 0x0000000000401947 */ /* 0x000fea0003800000 */
[----:B-1----:R-:W-:Y:S01]  /*1950*/  MOV R0, 0x0 ;  /* 0x0000000000007802 */ /* 0x002fe20000000f00 */
[----:B------:R-:W-:Y:S01]  /*1960*/  ULDC.64 UR4, c[0x4][0x68] ;  /* 0x01001a0000047ab9 */ /* 0x000fe20000000a00 */
[----:B------:R-:W-:Y:S01]  /*1970*/  ULDC.64 UR6, c[0x4][0x8] ;  /* 0x0100020000067ab9 */ /* 0x000fe20000000a00 */
[----:B------:R-:W-:Y:S01]  /*1980*/  IMAD.U32 R4, RZ, RZ, UR4 ;  /* 0x00000004ff047e24 */ /* 0x000fe2000f8e00ff */
[----:B------:R1:W2:Y:S01]  /*1990*/  LDC.64 R14, c[0x4][R0] ;  /* 0x01000000000e7b82 */ /* 0x0002a20000000a00 */
[----:B------:R-:W-:Y:S01]  /*19a0*/  IMAD.U32 R5, RZ, RZ, UR5 ;  /* 0x00000005ff057e24 */ /* 0x000fe2000f8e00ff */
[----:B------:R-:W-:Y:S01]  /*19b0*/  ULDC.64 UR4, c[0x4][0x70] ;  /* 0x01001c0000047ab9 */ /* 0x000fe20000000a00 */
[----:B------:R-:W-:Y:S02]  /*19c0*/  IMAD.U32 R10, RZ, RZ, UR6 ;  /* 0x00000006ff0a7e24 */ /* 0x000fe4000f8e00ff */
[----:B------:R-:W-:Y:S02]  /*19d0*/  IMAD.U32 R6, RZ, RZ, UR4 ;  /* 0x00000004ff067e24 */ /* 0x000fe4000f8e00ff */
[----:B------:R-:W-:-:S02]  /*19e0*/  IMAD.U32 R7, RZ, RZ, UR5 ;  /* 0x00000005ff077e24 */ /* 0x000fc4000f8e00ff */
[----:B------:R-:W-:Y:S02]  /*19f0*/  IMAD.U32 R11, RZ, RZ, UR7 ;  /* 0x00000007ff0b7e24 */ /* 0x000fe4000f8e00ff */
[----:B------:R-:W-:Y:S02]  /*1a00*/  IMAD.MOV.U32 R8, RZ, RZ, 0x1e1 ;  /* 0x000001e1ff087424 */ /* 0x000fe400078e00ff */
[----:B0-----:R-:W-:Y:S02]  /*1a10*/  IMAD.MOV.U32 R12, RZ, RZ, 0x1 ;  /* 0x00000001ff0c7424 */ /* 0x001fe400078e00ff */
[----:B-1----:R-:W-:-:S07]  /*1a20*/  IMAD.MOV.U32 R13, RZ, RZ, RZ ;  /* 0x000000ffff0d7224 */ /* 0x002fce00078e00ff */
[----:B------:R-:W-:-:S07]  /*1a30*/  LEPC R20, `(.L_x_21) ;  /* 0x000000001014794e */ /* 0x000fce0000000000 */
[----:B--2--5:R-:W-:Y:S05]  /*1a40*/  CALL.ABS.NOINC R14 ;  /* 0x000000000e007343 */ /* 0x024fea0003c00000 */
.L_x_21:
[----:B-1----:R-:W-:-:S04]  /*1a50*/  LOP3.LUT R0, R16, 0x1, RZ, 0xfc, !PT ;  /* 0x0000000110007812 */ /* 0x002fc800078efcff */
[----:B------:R-:W-:-:S13]  /*1a60*/  ISETP.NE.AND P0, PT, R0, 0x3, PT ;  /* 0x000000030000780c */ /* 0x000fda0003f05270 */
[----:B------:R-:W-:Y:S05]  /*1a70*/  @!P0 BRA `(.L_x_22) ;  /* 0x0000000000048947 */ /* 0x000fea0003800000 */
[----:B------:R-:W-:Y:S01]  /*1a80*/  BPT.TRAP 0x1 ;  /* 0x000000040000795c */ /* 0x000fe20000300000 */
.L_x_22:
[----:B------:R-:W-:Y:S02]  /*1a90*/  IMAD.U32 R3, RZ, RZ, UR39 ;  /* 0x00000027ff037e24 */ /* 0x000fe4000f8e00ff */
[----:B------:R-:W-:-:S03]  /*1aa0*/  IMAD.U32 R0, RZ, RZ, UR38 ;  /* 0x00000026ff007e24 */ /* 0x000fc6000f8e00ff */
[----:B------:R-:W-:Y:S02]  /*1ab0*/  LEA R3, R3, UR41, 0x3 ;  /* 0x0000002903037c11 */ /* 0x000fe4000f8e18ff */
[----:B------:R-:W-:-:S04]  /*1ac0*/  SHF.L.U32 R0, R0, 0x1f, RZ ;  /* 0x0000001f00007819 */ /* 0x000fc800000006ff */
[----:B------:R1:W2:Y:S01]  /*1ad0*/  SYNCS.PHASECHK.TRANS64.TRYWAIT P1, [R3+URZ], R0 ;  /* 0x00000000030075a7 */ /* 0x0002a2000802017f */
[----:B------:R-:W-:Y:S05]  /*1ae0*/  @!P0 BRA `(.L_x_23) ;  /* 0x0000000000048947 */ /* 0x000fea0003800000 */
[----:B------:R-:W-:Y:S01]  /*1af0*/  BPT.TRAP 0x1 ;  /* 0x000000040000795c */ /* 0x000fe20000300000 */
.L_x_23:
[----:B------:R-:W-:-:S05]  /*1b00*/  IMAD.U32 R4, RZ, RZ, UR43 ;  /* 0x0000002bff047e24 */ /* 0x000fca000f8e00ff */
[----:B------:R-:W-:Y:S01]  /*1b10*/  ISETP.GE.AND P2, PT, R4, 0x1, PT ;  /* 0x000000010400780c */ /* 0x000fe20003f46270 */
[----:B--2---:R-:W-:-:S12]  /*1b20*/  @P1 BRA `(.L_x_24) ;  /* 0x0000000000081947 */ /* 0x004fd80003800000 */
[----:B------:R-:W2:Y:S02]  /*1b30*/  SYNCS.PHASECHK.TRANS64.TRYWAIT P1, [R3+URZ], R0 ;  /* 0x00000000030075a7 */ /* 0x000ea4000802017f */
[----:B--2---:R-:W-:Y:S05]  /*1b40*/  @!P1 BRA `(.L_x_25) ;  /* 0x0000008c00149947 */ /* 0x004fea0003800000 */
.L_x_24:
[----:B------:R-:W-:Y:S05]  /*1b50*/  WARPSYNC.ALL ;  /* 0x0000000000007948 */ /* 0x000fea0003800000 */
[----:B------:R-:W-:Y:S01]  /*1b60*/  UIADD3 UR4, UR41, 0x280, URZ ;  /* 0x0000028029047890 */ /* 0x000fe2000fffe03f */
[----:B------:R-:W-:Y:S01]  /*1b70*/  WARPGROUP.ARRIVE ;  /* 0x00000000000079c5 */ /* 0x000fe20000000000 */
[----:B------:R-:W-:Y:S02]  /*1b80*/  UIADD3 UR5, UR41, 0xb280, URZ ;  /* 0x0000b28029057890 */ /* 0x000fe4000fffe03f */
[----:B------:R-:W-:Y:S02]  /*1b90*/  USHF.R.U32.HI UR4, URZ, 0x4, UR4 ;  /* 0x000000043f047899 */ /* 0x000fe40008011604 */
[----:B------:R-:W-:-:S02]  /*1ba0*/  USHF.R.U32.HI UR5, URZ, 0x4, UR5 ;  /* 0x000000043f057899 */ /* 0x000fc40008011605 */
[----:B------:R-:W-:Y:S02]  /*1bb0*/  ULOP3.LUT UR4, UR4, 0x3fff, URZ, 0xc0, !UPT ;  /* 0x00003fff04047892 */ /* 0x000fe4000f8ec03f */
[----:B------:R-:W-:Y:S02]  /*1bc0*/  ULOP3.LUT UR5, UR5, 0x3fff, URZ, 0xc0, !UPT ;  /* 0x00003fff05057892 */ /* 0x000fe4000f8ec03f */
[----:B------:R-:W-:Y:S02]  /*1bd0*/  ULOP3.LUT UR10, UR4, 0x10000, URZ, 0xfc, !UPT ;  /* 0x00010000040a7892 */ /* 0x000fe4000f8efc3f */
[----:B------:R-:W-:Y:S02]  /*1be0*/  ULOP3.LUT UR9, UR5, 0x10000, URZ, 0xfc, !UPT ;  /* 0x0001000005097892 */ /* 0x000fe4000f8efc3f */
[----:B------:R-:W-:Y:S02]  /*1bf0*/  ULEA UR4, UR39, UR10, 0x7 ;  /* 0x0000000a27047291 */ /* 0x000fe4000f8e383f */
[----:B------:R-:W-:Y:S01]  /*1c00*/  ULEA UR6, UR39, UR9, 0x9 ;  /* 0x0000000927067291 */ /* 0x000fe2000f8e483f */
[----:B------:R-:W-:Y:S01]  /*1c10*/  UMOV UR5, 0xc0000010 ;  /* 0xc000001000057882 */ /* 0x000fe20000000000 */
[----:B------:R-:W-:-:S07]  /*1c20*/  UMOV UR7, 0xc0000010 ;  /* 0xc000001000077882 */ /* 0x000fce0000000000 */
[----:B------:R-:W-:Y:S03]  /*1c30*/  IGMMA.64x256x32.S8.S8 R24, gdesc[UR4], RZ, !UPT, gsb0 ;  /* 0x06600000041879f1 */ /* 0x000fe6000c0410ff */
[----:B------:R-:W-:Y:S02]  /*1c40*/  WARPGROUP.DEPBAR.LE gsb0, 0x0 ;  /* 0x00008000000079c5 */ /* 0x000fe40000010000 */
[----:B------:R-:W-:Y:S05]  /*1c50*/  @!P2 BRA `(.L_x_26) ;  /* 0x0000000000b8a947 */ /* 0x000fea0003800000 */
[----:B------:R-:W-:Y:S01]  /*1c60*/  UIADD3 UR4, UR39, 0x1, URZ ;  /* 0x0000000127047890 */ /* 0x000fe2000fffe03f */
[----:B-12---:R-:W-:Y:S02]  /*1c70*/  IMAD.U32 R0, RZ, RZ, UR43 ;  /* 0x0000002bff007e24 */ /* 0x006fe4000f8e00ff */
[----:B------:R-:W-:Y:S01]  /*1c80*/  IMAD.U32 R3, RZ, RZ, UR39 ;  /* 0x00000027ff037e24 */ /* 0x000fe2000f8e00ff */
[----:B------:R-:W-:-:S04]  /*1c90*/  UISETP.NE.AND UP0, UPT, UR4, 0x16, UPT ;  /* 0x000000160400788c */ /* 0x000fc8000bf05270 */
[----:B------:R-:W-:Y:S02]  /*1ca0*/  USEL UR5, URZ, 0x1, UP0 ;  /* 0x000000013f057887 */ /* 0x000fe40008000000 */
[----:B------:R-:W-:Y:S02]  /*1cb0*/  USEL UR8, UR4, URZ, UP0 ;  /* 0x0000003f04087287 */ /* 0x000fe40008000000 */
[----:B------:R-:W-:-:S06]  /*1cc0*/  ULOP3.LUT UR5, UR38, UR5, URZ, 0x3c, !UPT ;  /* 0x0000000526057292 */ /* 0x000fcc000f8e3c3f */
[----:B------:R-:W-:-:S07]  /*1cd0*/  IMAD.U32 R6, RZ, RZ, UR5 ;  /* 0x00000005ff067e24 */ /* 0x000fce000f8e00ff */
.L_x_33:
[----:B------:R-:W-:Y:S05]  /*1ce0*/  @!P0 BRA `(.L_x_27) ;  /* 0x0000000000048947 */ /* 0x000fea0003800000 */
[----:B------:R-:W-:Y:S01]  /*1cf0*/  BPT.TRAP 0x1 ;  /* 0x000000040000795c */ /* 0x000fe20000300000 */
.L_x_27:
[----:B------:R-:W-:Y:S01]  /*1d00*/  ULEA UR4, UR8, UR41, 0x3 ;  /* 0x0000002908047291 */ /* 0x000fe2000f8e183f */
[----:B------:R-:W-:-:S08]  /*1d10*/  SHF.L.U32 R4, R6, 0x1f, RZ ;  /* 0x0000001f06047819 */ /* 0x000fd000000006ff */
[----:B------:R1:W2:Y:S01]  /*1d20*/  SYNCS.PHASECHK.TRANS64.TRYWAIT P1, [UR4], R4 ;  /* 0x00000004ff0075a7 */ /* 0x0002a20008020144 */
[----:B------:R-:W-:Y:S05]  /*1d30*/  @!P0 BRA `(.L_x_28) ;  /* 0x0000000000048947 */ /* 0x000fea0003800000 */
[----:B------:R-:W-:Y:S01]  /*1d40*/  BPT.TRAP 0x1 ;  /* 0x000000040000795c */ /* 0x000fe20000300000 */
.L_x_28:
[----:B--2---:R-:W-:Y:S05]  /*1d50*/  @P1 BRA `(.L_x_29) ;  /* 0x0000000000081947 */ /* 0x004fea0003800000 */
[----:B------:R-:W2:Y:S02]  /*1d60*/  SYNCS.PHASECHK.TRANS64.TRYWAIT P1, [UR4], R4 ;  /* 0x00000004ff0075a7 */ /* 0x000ea40008020144 */
[----:B--2---:R-:W-:Y:S05]  /*1d70*/  @!P1 BRA `(.L_x_30) ;  /* 0x00000088009c9947 */ /* 0x004fea0003800000 */
.L_x_29:
[----:B------:R-:W-:Y:S01]  /*1d80*/  ULEA UR4, UR8, UR10, 0x7 ;  /* 0x0000000a08047291 */ /* 0x000fe2000f8e383f */
[----:B------:R-:W-:Y:S01]  /*1d90*/  WARPGROUP.ARRIVE ;  /* 0x00000000000079c5 */ /* 0x000fe20000000000 */
[----:B------:R-:W-:Y:S01]  /*1da0*/  ULEA UR6, UR8, UR9, 0x9 ;  /* 0x0000000908067291 */ /* 0x000fe2000f8e483f */
[----:B------:R-:W-:Y:S01]  /*1db0*/  UMOV UR5, 0xc0000010 ;  /* 0xc000001000057882 */ /* 0x000fe20000000000 */
[----:B------:R-:W-:-:S07]  /*1dc0*/  UMOV UR7, 0xc0000010 ;  /* 0xc000001000077882 */ /* 0x000fce0000000000 */
[----:B------:R-:W-:Y:S03]  /*1dd0*/  IGMMA.64x256x32.S8.S8 R24, gdesc[UR4], R24, gsb0 ;  /* 0x06600000041879f1 */ /* 0x000fe60008041018 */
[----:B------:R-:W-:Y:S02]  /*1de0*/  WARPGROUP.DEPBAR.LE gsb0, 0x0 ;  /* 0x00008000000079c5 */ /* 0x000fe40000010000 */
[----:B------:R-:W-:Y:S05]  /*1df0*/  @!P0 BRA `(.L_x_31) ;  /* 0x0000000000048947 */ /* 0x000fea0003800000 */
[----:B------:R-:W-:Y:S01]  /*1e00*/  BPT.TRAP 0x1 ;  /* 0x000000040000795c */ /* 0x000fe20000300000 */
.L_x_31:
[----:B------:R-:W-:-:S13]  /*1e10*/  ISETP.NE.AND P1, PT, R154, RZ, PT ;  /* 0x000000ff9a00720c */ /* 0x000fda0003f25270 */
[----:B-12---:R-:W-:-:S05]  /*1e20*/  @P1 LEA R4, R3, UR41, 0x3 ;  /* 0x0000002903041c11 */ /* 0x006fca000f8e18ff */
[----:B------:R-:W-:-:S05]  /*1e30*/  @P1 VIADD R4, R4, 0xb0 ;  /* 0x000000b004041836 */ /* 0x000fca0000000000 */
[----:B------:R-:W-:-:S04]  /*1e40*/  @P1 PRMT R4, R155, 0x654, R4 ;  /* 0x000006549b041816 */ /* 0x000fc80000000004 */
[----:B------:R1:W-:Y:S01]  /*1e50*/  @P1 SYNCS.ARRIVE.TRANS64.RED.A1T0 RZ, [R4+URZ], RZ ;  /* 0x000000ff04ff19a7 */ /* 0x0003e2000810043f */
[----:B------:R-:W-:-:S13]  /*1e60*/  ISETP.GT.U32.AND P1, PT, R16, 0x1, PT ;  /* 0x000000011000780c */ /* 0x000fda0003f24070 */
[----:B-1----:R-:W-:Y:S05]  /*1e70*/  @P1 BRA `(.L_x_32) ;  /* 0x0000000000041947 */ /* 0x002fea0003800000 */
[----:B------:R-:W-:Y:S01]  /*1e80*/  BPT.TRAP 0x1 ;  /* 0x000000040000795c */ /* 0x000fe20000300000 */
.L_x_32:
[----:B------:R-:W-:Y:S01]  /*1e90*/  UIADD3 UR8, UR8, 0x1, URZ ;  /* 0x0000000108087890 */ /* 0x000fe2000fffe03f */
[C---:B------:R-:W-:Y:S01]  /*1ea0*/  ISETP.GT.AND P2, PT, R0.reuse, 0x1, PT ;  /* 0x000000010000780c */ /* 0x040fe20003f44270 */
[----:B------:R-:W-:Y:S02]  /*1eb0*/  VIADD R3, R3, 0x1 ;  /* 0x0000000103037836 */ /* 0x000fe40000000000 */
[----:B------:R-:W-:Y:S01]  /*1ec0*/  UISETP.NE.AND UP0, UPT, UR8, 0x16, UPT ;  /* 0x000000160800788c */ /* 0x000fe2000bf05270 */
[----:B------:R-:W-:Y:S02]  /*1ed0*/  VIADD R0, R0, 0xffffffff ;  /* 0xffffffff00007836 */ /* 0x000fe40000000000 */
[C---:B------:R-:W-:Y:S01]  /*1ee0*/  ISETP.NE.AND P1, PT, R3.reuse, 0x16, PT ;  /* 0x000000160300780c */ /* 0x040fe20003f25270 */
[----:B------:R-:W-:Y:S02]  /*1ef0*/  USEL UR4, URZ, 0x1, UP0 ;  /* 0x000000013f047887 */ /* 0x000fe40008000000 */
[----:B------:R-:W-:Y:S01]  /*1f00*/  USEL UR8, UR8, URZ, UP0 ;  /* 0x0000003f08087287 */ /* 0x000fe20008000000 */
[----:B------:R-:W-:-:S03]  /*1f10*/  SEL R3, R3, RZ, P1 ;  /* 0x000000ff03037207 */ /* 0x000fc60000800000 */
[----:B------:R-:W-:Y:S01]  /*1f20*/  LOP3.LUT R6, R6, UR4, RZ, 0x3c, !PT ;  /* 0x0000000406067c12 */ /* 0x000fe2000f8e3cff */
[----:B------:R-:W-:Y:S07]  /*1f30*/  @P2 BRA `(.L_x_33) ;  /* 0xfffffffc00682947 */ /* 0x000fee000383ffff */
.L_x_26:
[----:B-12---:R-:W1:Y:S01]  /*1f40*/  LDC R0, c[0x0][0x28c] ;  /* 0x0000a300ff007b82 */ /* 0x006e620000000800 */
[----:B------:R2:W-:Y:S01]  /*1f50*/  SYNCS.ARRIVE.TRANS64.A1T0 RZ, [R160+UR45], RZ ;  /* 0x000000ffa0ff79a7 */ /* 0x0005e2000810002d */
[----:B-1----:R-:W-:-:S13]  /*1f60*/  ISETP.GE.AND P1, PT, R0, 0x1, PT ;  /* 0x000000010000780c */ /* 0x002fda0003f26270 */
[----:B--2---:R-:W-:Y:S05]  /*1f70*/  @!P1 BRA `(.L_x_34) ;  /* 0x0000000000449947 */ /* 0x004fea0003800000 */
[----:B------:R-:W-:Y:S05]  /*1f80*/  @!P0 BRA `(.L_x_35) ;  /* 0x0000000000048947 */ /* 0x000fea0003800000 */
[----:B------:R-:W-:Y:S01]  /*1f90*/  BPT.TRAP 0x1 ;  /* 0x000000040000795c */ /* 0x000fe20000300000 */
.L_x_35:
[----:B------:R-:W-:-:S13]  /*1fa0*/  ISETP.NE.AND P0, PT, R154, RZ, PT ;  /* 0x000000ff9a00720c */ /* 0x000fda0003f05270 */
[----:B------:R-:W-:-:S05]  /*1fb0*/  VOTEU.ANY UP0, P0 ;  /* 0x00000000003f7886 */ /* 0x000fca0000000100 */
[----:B------:R-:W-:-:S06]  /*1fc0*/  @UP0 UIADD3 UR4, UR43, UR39, URZ ;  /* 0x000000272b040290 */ /* 0x000fcc000fffe03f */
[----:B------:R-:W-:Y:S02]  /*1fd0*/  IMAD.U32 R4, RZ, RZ, UR4 ;  /* 0x00000004ff047e24 */ /* 0x000fe4000f8e00ff */
[----:B------:R-:W-:Y:S02]  /*1fe0*/  IMAD.U32 R3, RZ, RZ, UR4 ;  /* 0x00000004ff037e24 */ /* 0x000fe4000f8e00ff */
[----:B------:R-:W-:-:S05]  /*1ff0*/  @P0 IMAD.WIDE.U32 R4, R4, -0x45d1745d, RZ ;  /* 0xba2e8ba304040825 */ /* 0x000fca00078e00ff */
[----:B------:R-:W-:-:S05]  /*2000*/  @P0 SHF.R.U32.HI R0, RZ, 0x4, R5 ;  /* 0x00000004ff000819 */ /* 0x000fca0000011605 */
[----:B------:R-:W-:-:S05]  /*2010*/  @P0 IMAD R0, R0, -0x16, R3 ;  /* 0xffffffea00000824 */ /* 0x000fca00078e0203 */
[----:B------:R-:W-:-:S05]  /*2020*/  @P0 LEA R0, R0, UR41, 0x3 ;  /* 0x0000002900000c11 */ /* 0x000fca000f8e18ff */
[----:B------:R-:W-:-:S05]  /*2030*/  @P0 VIADD R0, R0, 0xb0 ;  /* 0x000000b000000836 */ /* 0x000fca0000000000 */
[----:B------:R-:W-:-:S04]  /*2040*/  @P0 PRMT R0, R155, 0x654, R0 ;  /* 0x000006549b000816 */ /* 0x000fc80000000000 */
[----:B------:R1:W-:Y:S01]  /*2050*/  @P0 SYNCS.ARRIVE.TRANS64.RED.A1T0 RZ, [R0+URZ], RZ ;  /* 0x000000ff00ff09a7 */ /* 0x0003e2000810043f */
[----:B------:R-:W-:-:S13]  /*2060*/  ISETP.GT.U32.AND P0, PT, R16, 0x1, PT ;  /* 0x000000011000780c */ /* 0x000fda0003f04070 */
[----:B-1----:R-:W-:Y:S05]  /*2070*/  @P0 BRA `(.L_x_34) ;  /* 0x0000000000040947 */ /* 0x002fea0003800000 */
[----:B------:R-:W-:Y:S01]  /*2080*/  BPT.TRAP 0x1 ;  /* 0x000000040000795c */ /* 0x000fe20000300000 */
.L_x_34:
[----:B------:R-:W-:Y:S01]  /*2090*/  SHF.L.U32 R0, R165, 0x1f, RZ ;  /* 0x0000001fa5007819 */ /* 0x000fe200000006ff */
[----:B------:R-:W-:Y:S01]  /*20a0*/  UIADD3 UR39, UR44, UR39, URZ ;  /* 0x000000272c277290 */ /* 0x000fe2000fffe03f */
[----:B------:R-:W1:Y:S01]  /*20b0*/  LDC R7, c[0x0][0x288] ;  /* 0x0000a200ff077b82 */ /* 0x000e620000000800 */
[----:B------:R-:W-:Y:S01]  /*20c0*/  UISETP.GE.U32.AND UP1, UPT, UR44, 0x16, UPT ;  /* 0x000000162c00788c */ /* 0x000fe2000bf26070 */
[----:B------:R-:W-:Y:S01]  /*20d0*/  IMAD.SHL.U32 R10, R158, 0x2, RZ ;  /* 0x000000029e0a7824 */ /* 0x000fe200078e00ff */
[----:B------:R-:W-:Y:S02]  /*20e0*/  UISETP.GT.U32.AND UP0, UPT, UR39, 0x15, UPT ;  /* 0x000000152700788c */ /* 0x000fe4000bf04070 */
[----:B------:R-:W-:Y:S02]  /*20f0*/  UIMAD.WIDE.U32 UR4, UR39, -0x45d1745d, URZ ;  /* 0xba2e8ba3270478a5 */ /* 0x000fe4000f8e003f */
[----:B------:R-:W-:Y:S01]  /*2100*/  UISETP.LT.U32.AND UP0, UPT, UR44, 0x16, UP0 ;  /* 0x000000162c00788c */ /* 0x000fe20008701070 */
[----:B------:R-:W2:Y:S01]  /*2110*/  SYNCS.PHASECHK.TRANS64.TRYWAIT P0, [R159+UR42+0x10], R0 ;  /* 0x000010009f0075a7 */ /* 0x000ea2000800016a */
[----:B------:R-:W-:Y:S01]  /*2120*/  USHF.R.U32.HI UR4, URZ, 0x4, UR5 ;  /* 0x000000043f047899 */ /* 0x000fe20008011605 */
[----:B------:R-:W-:Y:S01]  /*2130*/  SHF.R.S32.HI R11, RZ, 0x1f, R10 ;  /* 0x0000001fff0b7819 */ /* 0x000fe2000001140a */
[----:B------:R-:W-:-:S02]  /*2140*/  USEL UR6, URZ, 0x1, !UP0 ;  /* 0x000000013f067887 */ /* 0x000fc4000c000000 */
[----:B------:R-:W-:Y:S02]  /*2150*/  UIMAD UR39, UR4, -0x16, UR39 ;  /* 0xffffffea042778a4 */ /* 0x000fe4000f8e0227 */
[----:B------:R-:W-:-:S04]  /*2160*/  ULOP3.LUT UR38, UR38, UR6, URZ, 0x3c, !UPT ;  /* 0x0000000626267292 */ /* 0x000fc8000f8e3c3f */
[----:B------:R-:W-:Y:S01]  /*2170*/  @UP1 ULOP3.LUT UR38, UR38, 0x1, UR4, 0x78, !UPT ;  /* 0x0000000126261892 */ /* 0x000fe2000f8e7804 */
[----:B-12---:R-:W-:Y:S11]  /*2180*/  @!P0 BRA `(.L_x_36) ;  /* 0x0000008400b08947 */ /* 0x006ff60003800000 */
.L_x_340:
[----:B-1----:R-:W-:Y:S01]  /*2190*/  IMAD.SHL.U32 R0, R19, 0x40, RZ ;  /* 0x0000004013007824 */ /* 0x002fe200078e00ff */
[----:B------:R-:W-:Y:S01]  /*21a0*/  ULDC UR6, c[0x0][0x284] ;  /* 0x0000a10000067ab9 */ /* 0x000fe20000000800 */
[----:B------:R-:W-:Y:S01]  /*21b0*/  IMAD.SHL.U32 R14, R22, 0x100, RZ ;  /* 0x00000100160e7824 */ /* 0x000fe200078e00ff */
[----:B------:R-:W-:Y:S01]  /*21c0*/  SHF.R.S32.HI R20, RZ, 0x1f, R2 ;  /* 0x0000001fff147819 */ /* 0x000fe20000011402 */
[----:B------:R-:W-:Y:S01]  /*21d0*/  ULDC.64 UR4, c[0x0][0x5d0] ;  /* 0x0001740000047ab9 */ /* 0x000fe20000000a00 */
[----:B------:R-:W-:Y:S01]  /*21e0*/  ISETP.GE.AND P0, PT, R0, UR6, PT ;  /* 0x0000000600007c0c */ /* 0x000fe2000bf06270 */
[----:B------:R-:W-:Y:S01]  /*21f0*/  IMAD.WIDE.U32 R4, R2, UR4, R10 ;  /* 0x0000000402047c25 */ /* 0x000fe2000f8e000a */
[----:B------:R-:W-:Y:S02]  /*2200*/  SHF.R.S32.HI R15, RZ, 0x1f, R14 ;  /* 0x0000001fff0f7819 */ /* 0x000fe4000001140e */
[----:B------:R-:W-:Y:S01]  /*2210*/  ISETP.GE.OR P0, PT, R14, R7, P0 ;  /* 0x000000070e00720c */ /* 0x000fe20000706670 */
[----:B------:R-:W-:Y:S01]  /*2220*/  IMAD R3, R20, UR4, RZ ;  /* 0x0000000414037c24 */ /* 0x000fe2000f8e02ff */
[----:B------:R-:W-:-:S03]  /*2230*/  IADD3 R4, P1, R14, R4, RZ ;  /* 0x000000040e047210 */ /* 0x000fc60007f3e0ff */
[----:B------:R-:W-:-:S05]  /*2240*/  IMAD R3, R2, UR5, R3 ;  /* 0x0000000502037c24 */ /* 0x000fca000f8e0203 */
[----:B------:R-:W-:-:S03]  /*2250*/  IADD3.X R5, R15, R5, R3, P1, !PT ;  /* 0x000000050f057210 */ /* 0x000fc60000ffe403 */
[----:B------:R-:W-:Y:S05]  /*2260*/  @P0 BRA `(.L_x_37) ;  /* 0x0000006000b00947 */ /* 0x000fea0003800000 */
[----:B0-----:R-:W0:Y:S01]  /*2270*/  LDC.64 R12, c[0x0][0x5c8] ;  /* 0x00017200ff0c7b82 */ /* 0x001e220000000a00 */
[----:B------:R-:W-:Y:S01]  /*2280*/  IMAD.WIDE R8, R19, 0x40, R156 ;  /* 0x0000004013087825 */ /* 0x000fe200078e029c */
[----:B------:R-:W-:Y:S01]  /*2290*/  ULDC.64 UR4, c[0x0][0x5c0] ;  /* 0x0001700000047ab9 */ /* 0x000fe20000000a00 */
[----:B------:R-:W-:Y:S02]  /*22a0*/  BSSY B0, `(.L_x_37) ;  /* 0x0000628000007945 */ /* 0x000fe40003800000 */
[----:B------:R-:W-:Y:S02]  /*22b0*/  IMAD.IADD R22, R163, 0x1, -R0 ;  /* 0x00000001a3167824 */ /* 0x000fe400078e0a00 */
[-C--:B0-----:R-:W-:Y:S02]  /*22c0*/  IMAD R3, R9, R12.reuse, RZ ;  /* 0x0000000c09037224 */ /* 0x081fe400078e02ff */
[----:B------:R-:W-:-:S04]  /*22d0*/  IMAD.WIDE.U32 R4, R8, R12, R4 ;  /* 0x0000000c08047225 */ /* 0x000fc800078e0004 */
[----:B------:R-:W-:Y:S01]  /*22e0*/  IMAD R3, R8, R13, R3 ;  /* 0x0000000d08037224 */ /* 0x000fe200078e0203 */
[----:B------:R-:W-:-:S03]  /*22f0*/  IADD3 R4, P0, R4, UR4, RZ ;  /* 0x0000000404047c10 */ /* 0x000fc6000ff1e0ff */
[----:B------:R-:W-:Y:S01]  /*2300*/  IMAD.IADD R3, R5, 0x1, R3 ;  /* 0x0000000105037824 */ /* 0x000fe200078e0203 */
[----:B------:R-:W-:-:S04]  /*2310*/  LEA R6, P1, R12, R4, 0x3 ;  /* 0x000000040c067211 */ /* 0x000fc800078218ff */
[----:B------:R-:W-:Y:S01]  /*2320*/  IADD3.X R5, R3, UR5, RZ, P0, !PT ;  /* 0x0000000503057c10 */ /* 0x000fe200087fe4ff */
[----:B------:R-:W-:Y:S01]  /*2330*/  IMAD R3, R158, -0x2, R7 ;  /* 0xfffffffe9e037824 */ /* 0x000fe200078e0207 */
[----:B-----5:R-:W-:Y:S02]  /*2340*/  ISETP.NE.AND P0, PT, R152, RZ, PT ;  /* 0x000000ff9800720c */ /* 0x020fe40003f05270 */
[----:B------:R-:W-:Y:S01]  /*2350*/  LEA.HI.X R7, R12, R5, R13, 0x3, P1 ;  /* 0x000000050c077211 */ /* 0x000fe200008f1c0d */
[----:B------:R-:W-:-:S10]  /*2360*/  IMAD.IADD R0, R3, 0x1, -R14 ;  /* 0x0000000103007824 */ /* 0x000fd400078e0a0e */
[----:B------:R-:W-:Y:S05]  /*2370*/  @!P0 BRA `(.L_x_38) ;  /* 0x0000004800608947 */ /* 0x000fea0003800000 */
[----:B------:R-:W0:Y:S01]  /*2380*/  LDC.64 R166, c[0x0][0x5b0] ;  /* 0x00016c00ffa67b82 */ /* 0x000e220000000a00 */
[----:B------:R-:W-:Y:S01]  /*2390*/  ULDC.64 UR4, c[0x0][0x5b8] ;  /* 0x00016e0000047ab9 */ /* 0x000fe20000000a00 */
[----:B------:R-:W-:Y:S01]  /*23a0*/  ISETP.GE.AND P1, PT, R22, 0x1, PT ;  /* 0x000000011600780c */ /* 0x000fe20003f26270 */
[----:B------:R-:W-:Y:S01]  /*23b0*/  IMAD.WIDE.U32 R10, R2, UR4, R10 ;  /* 0x00000004020a7c25 */ /* 0x000fe2000f8e000a */
[----:B------:R-:W-:Y:S02]  /*23c0*/  BSSY B1, `(.L_x_39) ;  /* 0x000000e000017945 */ /* 0x000fe40003800000 */
[----:B------:R-:W-:Y:S01]  /*23d0*/  ISETP.LT.OR P5, PT, R0, 0x1, !P1 ;  /* 0x000000010000780c */ /* 0x000fe20004fa1670 */
[----:B------:R-:W-:Y:S01]  /*23e0*/  IMAD R3, R20, UR4, RZ ;  /* 0x0000000414037c24 */ /* 0x000fe2000f8e02ff */
[----:B------:R-:W1:Y:S01]  /*23f0*/  LDC.64 R12, c[0x0][0x5a8] ;  /* 0x00016a00ff0c7b82 */ /* 0x000e620000000a00 */
[----:B------:R-:W-:Y:S02]  /*2400*/  IADD3 R14, P0, R14, R10, RZ ;  /* 0x0000000a0e0e7210 */ /* 0x000fe40007f1e0ff */
[----:B------:R-:W-:-:S05]  /*2410*/  IMAD R3, R2, UR5, R3 ;  /* 0x0000000502037c24 */ /* 0x000fca000f8e0203 */
[----:B------:R-:W-:Y:S01]  /*2420*/  IADD3.X R15, R15, R11, R3, P0, !PT ;  /* 0x0000000b0f0f7210 */ /* 0x000fe200007fe403 */
[-C--:B0-----:R-:W-:Y:S02]  /*2430*/  IMAD R10, R9, R166.reuse, RZ ;  /* 0x000000a6090a7224 */ /* 0x081fe400078e02ff */
[----:B------:R-:W-:-:S04]  /*2440*/  IMAD.WIDE.U32 R2, R8, R166, R14 ;  /* 0x000000a608027225 */ /* 0x000fc800078e000e */
[----:B------:R-:W-:Y:S01]  /*2450*/  IMAD R21, R8, R167, R10 ;  /* 0x000000a708157224 */ /* 0x000fe200078e020a */
[----:B-1----:R-:W-:-:S04]  /*2460*/  IADD3 R2, P0, R2, R12, RZ ;  /* 0x0000000c02027210 */ /* 0x002fc80007f1e0ff */
[----:B------:R-:W-:Y:S01]  /*2470*/  IADD3.X R3, R13, R3, R21, P0, !PT ;  /* 0x000000030d037210 */ /* 0x000fe200007fe415 */
[----:B------:R-:W-:Y:S08]  /*2480*/  @P5 BRA `(.L_x_40) ;  /* 0x0000000000045947 */ /* 0x000ff00003800000 */
[----:B------:R0:W5:Y:S02]  /*2490*/  LDG.E.U8 R164, desc[UR36][R2.64] ;  /* 0x0000002402a47981 */ /* 0x000164000c1e1100 */
.L_x_40:
[----:B------:R-:W-:Y:S05]  /*24a0*/  BSYNC B1 ;  /* 0x0000000000017941 */ /* 0x000fea0003800000 */
.L_x_39:
[----:B-----5:R-:W-:Y:S01]  /*24b0*/  LOP3.LUT R9, R164, 0xffff, RZ, 0xc0, !PT ;  /* 0x0000ffffa4097812 */ /* 0x020fe200078ec0ff */
[C---:B------:R-:W-:Y:S01]  /*24c0*/  IMAD.SHL.U32 R10, R166.reuse, 0x8, RZ ;  /* 0x00000008a60a7824 */ /* 0x040fe200078e00ff */
[----:B------:R-:W-:Y:S01]  /*24d0*/  SHF.L.U64.HI R11, R166, 0x3, R167 ;  /* 0x00000003a60b7819 */ /* 0x000fe200000102a7 */
[----:B------:R-:W-:Y:S01]  /*24e0*/  BSSY B1, `(.L_x_41) ;  /* 0x000000e000017945 */ /* 0x000fe20003800000 */
[----:B------:R-:W-:Y:S02]  /*24f0*/  PRMT R19, R9, 0x8880, RZ ;  /* 0x0000888009137816 */ /* 0x000fe400000000ff */
[----:B------:R-:W-:Y:S01]  /*2500*/  ISETP.LT.OR P2, PT, R0, 0x2, !P1 ;  /* 0x000000020000780c */ /* 0x000fe20004f41670 */
[----:B------:R-:W-:Y:S01]  /*2510*/  IMAD.WIDE.U32 R8, R8, R166, R10 ;  /* 0x000000a608087225 */ /* 0x000fe200078e000a */
[----:B------:R-:W-:-:S03]  /*2520*/  ISETP.GE.AND P0, PT, R22, 0x9, PT ;  /* 0x000000091600780c */ /* 0x000fc60003f06270 */
[----:B------:R-:W-:Y:S01]  /*2530*/  IMAD R10, R19, R152, RZ ;  /* 0x00000098130a7224 */ /* 0x000fe200078e02ff */
[----:B------:R-:W-:Y:S01]  /*2540*/  IADD3 R8, P3, P4, R14, R12, R8 ;  /* 0x0000000c0e087210 */ /* 0x000fe20007c7e008 */
[----:B------:R-:W-:Y:S02]  /*2550*/  IMAD.IADD R12, R21, 0x1, R9 ;  /* 0x00000001150c7824 */ /* 0x000fe400078e0209 */
[----:B------:R-:W-:-:S05]  /*2560*/  @!P5 IMAD R11, R24, R153, R10 ;  /* 0x00000099180bd224 */ /* 0x000fca00078e020a */
[----:B------:R1:W-:Y:S01]  /*2570*/  @!P5 STG.E.U8 desc[UR36][R4.64], R11 ;  /* 0x0000000b0400d986 */ /* 0x0003e2000c101124 */
[----:B------:R-:W-:Y:S05]  /*2580*/  @P2 BRA `(.L_x_42) ;  /* 0x00000000000c2947 */ /* 0x000fea0003800000 */
[----:B------:R-:W1:Y:S02]  /*2590*/  LDG.E.U8 R164, desc[UR36][R2.64+0x1] ;  /* 0x0000012402a47981 */ /* 0x000e64000c1e1100 */
[----:B-1----:R-:W-:-:S05]  /*25a0*/  PRMT R11, R164, 0x8880, RZ ;  /* 0x00008880a40b7816 */ /* 0x002fca00000000ff */
[----:B------:R-:W-:-:S07]  /*25b0*/  IMAD R10, R11, R152, RZ ;  /* 0x000000980b0a7224 */ /* 0x000fce00078e02ff */
.L_x_42:
[----:B------:R-:W-:Y:S05]  /*25c0*/  BSYNC B1 ;  /* 0x0000000000017941 */ /* 0x000fea0003800000 */
.L_x_41:
[C---:B------:R-:W-:Y:S01]  /*25d0*/  ISETP.LT.OR P5, PT, R0.reuse, 0x1, !P0 ;  /* 0x000000010000780c */ /* 0x040fe200047a1670 */
[----:B------:R-:W-:Y:S01]  /*25e0*/  @!P2 IMAD R25, R25, R153, R10 ;  /* 0x000000991919a224 */ /* 0x000fe200078e020a */
[----:B------:R-:W-:Y:S01]  /*25f0*/  BSSY B1, `(.L_x_43) ;  /* 0x000000a000017945 */ /* 0x000fe20003800000 */
[----:B------:R-:W-:Y:S02]  /*2600*/  IADD3.X R9, R15, R13, R12, P3, P4 ;  /* 0x0000000d0f097210 */ /* 0x000fe40001fe840c */
[C---:B------:R-:W-:Y:S01]  /*2610*/  ISETP.LT.OR P3, PT, R0.reuse, 0x2, !P0 ;  /* 0x000000020000780c */ /* 0x040fe20004761670 */
[----:B------:R2:W-:Y:S01]  /*2620*/  @!P2 STG.E.U8 desc[UR36][R4.64+0x1], R25 ;  /* 0x000001190400a986 */ /* 0x0005e2000c101124 */
[C---:B------:R-:W-:Y:S02]  /*2630*/  ISETP.LT.OR P4, PT, R0.reuse, 0x9, !P1 ;  /* 0x000000090000780c */ /* 0x040fe40004f81670 */
[----:B------:R-:W-:-:S04]  /*2640*/  ISETP.LT.OR P2, PT, R0, 0xa, !P1 ;  /* 0x0000000a0000780c */ /* 0x000fc80004f41670 */
[----:B------:R-:W-:Y:S09]  /*2650*/  @P5 BRA `(.L_x_44) ;  /* 0x00000000000c5947 */ /* 0x000ff20003800000 */
[----:B------:R-:W1:Y:S02]  /*2660*/  LDG.E.U8 R164, desc[UR36][R8.64] ;  /* 0x0000002408a47981 */ /* 0x000e64000c1e1100 */
[----:B-1----:R-:W-:-:S05]  /*2670*/  PRMT R11, R164, 0x8880, RZ ;  /* 0x00008880a40b7816 */ /* 0x002fca00000000ff */
[----:B------:R-:W-:-:S07]  /*2680*/  IMAD R10, R11, R152, RZ ;  /* 0x000000980b0a7224 */ /* 0x000fce00078e02ff */
.L_x_44:
[----:B------:R-:W-:Y:S05]  /*2690*/  BSYNC B1 ;  /* 0x0000000000017941 */ /* 0x000fea0003800000 */
.L_x_43:
[----:B-1----:R-:W-:Y:S01]  /*26a0*/  @!P5 IMAD R11, R26, R153, R10 ;  /* 0x000000991a0bd224 */ /* 0x002fe200078e020a */
[----:B------:R-:W-:Y:S04]  /*26b0*/  BSSY B1, `(.L_x_45) ;  /* 0x0000006000017945 */ /* 0x000fe80003800000 */
[----:B------:R1:W-:Y:S01]  /*26c0*/  @!P5 STG.E.U8 desc[UR36][R6.64], R11 ;  /* 0x0000000b0600d986 */ /* 0x0003e2000c101124 */
[----:B------:R-:W-:Y:S05]  /*26d0*/  @P3 BRA `(.L_x_46) ;  /* 0x00000000000c3947 */ /* 0x000fea0003800000 */
[----:B------:R-:W1:Y:S02]  /*26e0*/  LDG.E.U8 R164, desc[UR36][R8.64+0x1] ;  /* 0x0000012408a47981 */ /* 0x000e64000c1e1100 */
[----:B-1----:R-:W-:-:S05]  /*26f0*/  PRMT R11, R164, 0x8880, RZ ;  /* 0x00008880a40b7816 */ /* 0x002fca00000000ff */
[----:B------:R-:W-:-:S07]  /*2700*/  IMAD R10, R11, R152, RZ ;  /* 0x000000980b0a7224 */ /* 0x000fce00078e02ff */
.L_x_46:
[----:B------:R-:W-:Y:S05]  /*2710*/  BSYNC B1 ;  /* 0x0000000000017941 */ /* 0x000fea0003800000 */
.L_x_45:
[----:B------:R-:W-:Y:S01]  /*2720*/  @!P3 IMAD R27, R27, R153, R10 ;  /* 0x000000991b1bb224 */ /* 0x000fe200078e020a */
[----:B------:R-:W-:Y:S04]  /*2730*/  BSSY B1, `(.L_x_47) ;  /* 0x0000006000017945 */ /* 0x000fe80003800000 */
[----:B------:R3:W-:Y:S01]  /*2740*/  @!P3 STG.E.U8 desc[UR36][R6.64+0x1], R27 ;  /* 0x0000011b0600b986 */ /* 0x0007e2000c101124 */
[----:B------:R-:W-:Y:S05]  /*2750*/  @P4 BRA `(.L_x_48) ;  /* 0x00000000000c4947 */ /* 0x000fea0003800000 */
[----:B------:R-:W1:Y:S02]  /*2760*/  LDG.E.U8 R164, desc[UR36][R2.64+0x8] ;  /* 0x0000082402a47981 */ /* 0x000e64000c1e1100 */
[----:B-1----:R-:W-:-:S05]  /*2770*/  PRMT R11, R164, 0x8880, RZ ;  /* 0x00008880a40b7816 */ /* 0x002fca00000000ff */
[----:B------:R-:W-:-:S07]  /*2780*/  IMAD R10, R11, R152, RZ ;  /* 0x000000980b0a7224 */ /* 0x000fce00078e02ff */
.L_x_48:
[----:B------:R-:W-:Y:S05]  /*2790*/  BSYNC B1 ;  /* 0x0000000000017941 */ /* 0x000fea0003800000 */
.L_x_47:
[----:B-1----:R-:W-:Y:S01]  /*27a0*/  @!P4 IMAD R11, R28, R153, R10 ;  /* 0x000000991c0bc224 */ /* 0x002fe200078e020a */
[----:B------:R-:W-:Y:S04]  /*27b0*/  BSSY B1, `(.L_x_49) ;  /* 0x0000006000017945 */ /* 0x000fe80003800000 */
[----:B------:R1:W-:Y:S01]  /*27c0*/  @!P4 STG.E.U8 desc[UR36][R4.64+0x8], R11 ;  /* 0x0000080b0400c986 */ /* 0x0003e2000c101124 */
[----:B------:R-:W-:Y:S05]  /*27d0*/  @P2 BRA `(.L_x_50) ;  /* 0x00000000000c2947 */ /* 0x000fea0003800000 */
[----:B------:R-:W1:Y:S02]  /*27e0*/  LDG.E.U8 R164, desc[UR36][R2.64+0x9] ;  /* 0x0000092402a47981 */ /* 0x000e64000c1e1100 */
[----:B-1----:R-:W-:-:S05]  /*27f0*/  PRMT R11, R164, 0x8880, RZ ;  /* 0x00008880a40b7816 */ /* 0x002fca00000000ff */
[----:B------:R-:W-:-:S07]  /*2800*/  IMAD R10, R11, R152, RZ ;  /* 0x000000980b0a7224 */ /* 0x000fce00078e02ff */
.L_x_50:
[----:B------:R-:W-:Y:S05]  /*2810*/  BSYNC B1 ;  /* 0x0000000000017941 */ /* 0x000fea0003800000 */
.L_x_49:
[C---:B------:R-:W-:Y:S01]  /*2820*/  ISETP.LT.OR P4, PT, R0.reuse, 0x9, !P0 ;  /* 0x000000090000780c */ /* 0x040fe20004781670 */
[----:B------:R-:W-:Y:S01]  /*2830*/  @!P2 IMAD R29, R29, R153, R10 ;  /* 0x000000991d1da224 */ /* 0x000fe200078e020a */
[----:B------:R-:W-:Y:S01]  /*2840*/  BSSY B1, `(.L_x_51) ;  /* 0x0000009000017945 */ /* 0x000fe20003800000 */
[C---:B------:R-:W-:Y:S02]  /*2850*/  ISETP.LT.OR P3, PT, R0.reuse, 0xa, !P0 ;  /* 0x0000000a0000780c */ /* 0x040fe40004761670 */
[C---:B------:R-:W-:Y:S01]  /*2860*/  ISETP.LT.OR P5, PT, R0.reuse, 0x11, !P1 ;  /* 0x000000110000780c */ /* 0x040fe20004fa1670 */
[----:B------:R4:W-:Y:S01]  /*2870*/  @!P2 STG.E.U8 desc[UR36][R4.64+0x9], R29 ;  /* 0x0000091d0400a986 */ /* 0x0009e2000c101124 */
[----:B------:R-:W-:-:S06]  /*2880*/  ISETP.LT.OR P2, PT, R0, 0x12, !P1 ;  /* 0x000000120000780c */ /* 0x000fcc0004f41670 */
[----:B------:R-:W-:Y:S07]  /*2890*/  @P4 BRA `(.L_x_52) ;  /* 0x00000000000c4947 */ /* 0x000fee0003800000 */
[----:B------:R-:W1:Y:S02]  /*28a0*/  LDG.E.U8 R164, desc[UR36][R8.64+0x8] ;  /* 0x0000082408a47981 */ /* 0x000e64000c1e1100 */
[----:B-1----:R-:W-:-:S05]  /*28b0*/  PRMT R11, R164, 0x8880, RZ ;  /* 0x00008880a40b7816 */ /* 0x002fca00000000ff */
[----:B------:R-:W-:-:S07]  /*28c0*/  IMAD R10, R11, R152, RZ ;  /* 0x000000980b0a7224 */ /* 0x000fce00078e02ff */
.L_x_52:
[----:B------:R-:W-:Y:S05]  /*28d0*/  BSYNC B1 ;  /* 0x0000000000017941 */ /* 0x000fea0003800000 */
.L_x_51:
[----:B-1----:R-:W-:Y:S01]  /*28e0*/  @!P4 IMAD R11, R30, R153, R10 ;  /* 0x000000991e0bc224 */ /* 0x002fe200078e020a */
[----:B------:R-:W-:Y:S04]  /*28f0*/  BSSY B1, `(.L_x_53) ;  /* 0x0000006000017945 */ /* 0x000fe80003800000 */
[----:B------:R1:W-:Y:S01]  /*2900*/  @!P4 STG.E.U8 desc[UR36][R6.64+0x8], R11 ;  /* 0x0000080b0600c986 */ /* 0x0003e2000c101124 */
[----:B------:R-:W-:Y:S05]  /*2910*/  @P3 BRA `(.L_x_54) ;  /* 0x00000000000c3947 */ /* 0x000fea0003800000 */
[----:B------:R-:W1:Y:S02]  /*2920*/  LDG.E.U8 R164, desc[UR36][R8.64+0x9] ;  /* 0x0000092408a47981 */ /* 0x000e64000c1e1100 */
[----:B-1----:R-:W-:-:S05]  /*2930*/  PRMT R11, R164, 0x8880, RZ ;  /* 0x00008880a40b7816 */ /* 0x002fca00000000ff */
[----:B------:R-:W-:-:S07]  /*2940*/  IMAD R10, R11, R152, RZ ;  /* 0x000000980b0a7224 */ /* 0x000fce00078e02ff */
.L_x_54:
[----:B------:R-:W-:Y:S05]  /*2950*/  BSYNC B1 ;  /* 0x0000000000017941 */ /* 0x000fea0003800000 */
.L_x_53:
[----:B------:R-:W-:Y:S01]  /*2960*/  @!P3 IMAD R31, R31, R153, R10 ;  /* 0x000000991f1fb224 */ /* 0x000fe200078e020a */
[----:B------:R-:W-:Y:S04]  /*2970*/  BSSY B1, `(.L_x_55) ;  /* 0x0000006000017945 */ /* 0x000fe80003800000 */
[----:B------:R0:W-:Y:S01]  /*2980*/  @!P3 STG.E.U8 desc[UR36][R6.64+0x9], R31 ;  /* 0x0000091f0600b986 */ /* 0x0001e2000c101124 */
[----:B------:R-:W-:Y:S05]  /*2990*/  @P5 BRA `(.L_x_56) ;  /* 0x00000000000c5947 */ /* 0x000fea0003800000 */
[----:B------:R-:W1:Y:S02]  /*29a0*/  LDG.E.U8 R164, desc[UR36][R2.64+0x10] ;  /* 0x0000102402a47981 */ /* 0x000e64000c1e1100 */
[----:B-1----:R-:W-:-:S05]  /*29b0*/  PRMT R11, R164, 0x8880, RZ ;  /* 0x00008880a40b7816 */ /* 0x002fca00000000ff */
[----:B------:R-:W-:-:S07]  /*29c0*/  IMAD R10, R11, R152, RZ ;  /* 0x000000980b0a7224 */ /* 0x000fce00078e02ff */
.L_x_56:
[----:B------:R-:W-:Y:S05]  /*29d0*/  BSYNC B1 ;  /* 0x0000000000017941 */ /* 0x000fea0003800000 */
.L_x_55:
[----:B-1----:R-:W-:Y:S01]  /*29e0*/  @!P5 IMAD R11, R32, R153, R10 ;  /* 0x00000099200bd224 */ /* 0x002fe200078e020a */
[----:B------:R-:W-:Y:S04]  /*29f0*/  BSSY B1, `(.L_x_57) ;  /* 0x0000006000017945 */ /* 0x000fe80003800000 */
[----:B------:R1:W-:Y:S01]  /*2a00*/  @!P5 STG.E.U8 desc[UR36][R4.64+0x10], R11 ;  /* 0x0000100b0400d986 */ /* 0x0003e2000c101124 */
[----:B------:R-:W-:Y:S05]  /*2a10*/  @P2 BRA `(.L_x_58) ;  /* 0x00000000000c2947 */ /* 0x000fea0003800000 */
[----:B------:R-:W1:Y:S02]  /*2a20*/  LDG.E.U8 R164, desc[UR36][R2.64+0x11] ;  /* 0x0000112402a47981 */ /* 0x000e64000c1e1100 */
[----:B-1----:R-:W-:-:S05]  /*2a30*/  PRMT R11, R164, 0x8880, RZ ;  /* 0x00008880a40b7816 */ /* 0x002fca00000000ff */
[----:B------:R-:W-:-:S07]  /*2a40*/  IMAD R10, R11, R152, RZ ;  /* 0x000000980b0a7224 */ /* 0x000fce00078e02ff */
.L_x_58:
[----:B------:R-:W-:Y:S05]  /*2a50*/  BSYNC B1 ;  /* 0x0000000000017941 */ /* 0x000fea0003800000 */
.L_x_57:
        /* <DEDUP_REMOVED lines=11> */
.L_x_60:
[----:B------:R-:W-:Y:S05]  /*2b10*/  BSYNC B1 ;  /* 0x0000000000017941 */ /* 0x000fea0003800000 */
.L_x_59:
[----:B-1----:R-:W-:Y:S01]  /*2b20*/  @!P4 IMAD R11, R34, R153, R10 ;  /* 0x00000099220bc224 */ /* 0x002fe200078e020a */
[----:B------:R-:W-:Y:S04]  /*2b30*/  BSSY B1, `(.L_x_61) ;  /* 0x0000006000017945 */ /* 0x000fe80003800000 */
[----:B------:R1:W-:Y:S01]  /*2b40*/  @!P4 STG.E.U8 desc[UR36][R6.64+0x10], R11 ;  /* 0x0000100b0600c986 */ /* 0x0003e2000c101124 */
[----:B------:R-:W-:Y:S05]  /*2b50*/  @P3 BRA `(.L_x_62) ;  /* 0x00000000000c3947 */ /* 0x000fea0003800000 */
[----:B------:R-:W1:Y:S02]  /*2b60*/  LDG.E.U8 R164, desc[UR36][R8.64+0x11] ;  /* 0x0000112408a47981 */ /* 0x000e64000c1e1100 */
[----:B-1----:R-:W-:-:S05]  /*2b70*/  PRMT R11, R164, 0x8880, RZ ;  /* 0x00008880a40b7816 */ /* 0x002fca00000000ff */
[----:B------:R-:W-:-:S07]  /*2b80*/  IMAD R10, R11, R152, RZ ;  /* 0x000000980b0a7224 */ /* 0x000fce00078e02ff */
.L_x_62:
[----:B------:R-:W-:Y:S05]  /*2b90*/  BSYNC B1 ;  /* 0x0000000000017941 */ /* 0x000fea0003800000 */
.L_x_61:
[----:B------:R-:W-:Y:S01]  /*2ba0*/  @!P3 IMAD R35, R35, R153, R10 ;  /* 0x000000992323b224 */ /* 0x000fe200078e020a */
[----:B------:R-:W-:Y:S04]  /*2bb0*/  BSSY B1, `(.L_x_63) ;  /* 0x0000006000017945 */ /* 0x000fe80003800000 */
[----:B------:R0:W-:Y:S01]  /*2bc0*/  @!P3 STG.E.U8 desc[UR36][R6.64+0x11], R35 ;  /* 0x000011230600b986 */ /* 0x0001e2000c101124 */
[----:B------:R-:W-:Y:S05]  /*2bd0*/  @P5 BRA `(.L_x_64) ;  /* 0x00000000000c5947 */ /* 0x000fea0003800000 */
[----:B------:R-:W1:Y:S02]  /*2be0*/  LDG.E.U8 R164, desc[UR36][R2.64+0x18] ;  /* 0x0000182402a47981 */ /* 0x000e64000c1e1100 */
[----:B-1----:R-:W-:-:S05]  /*2bf0*/  PRMT R11, R164, 0x8880, RZ ;  /* 0x00008880a40b7816 */ /* 0x002fca00000000ff */
[----:B------:R-:W-:-:S07]  /*2c00*/  IMAD R10, R11, R152, RZ ;  /* 0x000000980b0a7224 */ /* 0x000fce00078e02ff */
.L_x_64:
[----:B------:R-:W-:Y:S05]  /*2c10*/  BSYNC B1 ;  /* 0x0000000000017941 */ /* 0x000fea0003800000 */
.L_x_63:
[----:B-1----:R-:W-:Y:S01]  /*2c20*/  @!P5 IMAD R11, R36, R153, R10 ;  /* 0x00000099240bd224 */ /* 0x002fe200078e020a */
[----:B------:R-:W-:Y:S04]  /*2c30*/  BSSY B1, `(.L_x_65) ;  /* 0x0000006000017945 */ /* 0x000fe80003800000 */
[----:B------:R1:W-:Y:S01]  /*2c40*/  @!P5 STG.E.U8 desc[UR36][R4.64+0x18], R11 ;  /* 0x0000180b0400d986 */ /* 0x0003e2000c101124 */
[----:B------:R-:W-:Y:S05]  /*2c50*/  @P2 BRA `(.L_x_66) ;  /* 0x00000000000c2947 */ /* 0x000fea0003800000 */
[----:B------:R-:W1:Y:S02]  /*2c60*/  LDG.E.U8 R164, desc[UR36][R2.64+0x19] ;  /* 0x0000192402a47981 */ /* 0x000e64000c1e1100 */
[----:B-1----:R-:W-:-:S05]  /*2c70*/  PRMT R11, R164, 0x8880, RZ ;  /* 0x00008880a40b7816 */ /* 0x002fca00000000ff */
[----:B------:R-:W-:-:S07]  /*2c80*/  IMAD R10, R11, R152, RZ ;  /* 0x000000980b0a7224 */ /* 0x000fce00078e02ff */
.L_x_66:
[----:B------:R-:W-:Y:S05]  /*2c90*/  BSYNC B1 ;  /* 0x0000000000017941 */ /* 0x000fea0003800000 */
.L_x_65:
        /* <DEDUP_REMOVED lines=11> */
.L_x_68:
[----:B------:R-:W-:Y:S05]  /*2d50*/  BSYNC B1 ;  /* 0x0000000000017941 */ /* 0x000fea0003800000 */
.L_x_67:
[----:B-1----:R-:W-:Y:S01]  /*2d60*/  @!P4 IMAD R11, R38, R153, R10 ;  /* 0x00000099260bc224 */ /* 0x002fe200078e020a */
[----:B------:R-:W-:Y:S04]  /*2d70*/  BSSY B1, `(.L_x_69) ;  /* 0x0000006000017945 */ /* 0x000fe80003800000 */
[----:B------:R1:W-:Y:S01]  /*2d80*/  @!P4 STG.E.U8 desc[UR36][R6.64+0x18], R11 ;  /* 0x0000180b0600c986 */ /* 0x0003e2000c101124 */
[----:B------:R-:W-:Y:S05]  /*2d90*/  @P3 BRA `(.L_x_70) ;  /* 0x00000000000c3947 */ /* 0x000fea0003800000 */
[----:B------:R-:W1:Y:S02]  /*2da0*/  LDG.E.U8 R164, desc[UR36][R8.64+0x19] ;  /* 0x0000192408a47981 */ /* 0x000e64000c1e1100 */
[----:B-1----:R-:W-:-:S05]  /*2db0*/  PRMT R11, R164, 0x8880, RZ ;  /* 0x00008880a40b7816 */ /* 0x002fca00000000ff */
[----:B------:R-:W-:-:S07]  /*2dc0*/  IMAD R10, R11, R152, RZ ;  /* 0x000000980b0a7224 */ /* 0x000fce00078e02ff */
.L_x_70:
[----:B------:R-:W-:Y:S05]  /*2dd0*/  BSYNC B1 ;  /* 0x0000000000017941 */ /* 0x000fea0003800000 */
.L_x_69:
[----:B------:R-:W-:Y:S01]  /*2de0*/  @!P3 IMAD R39, R39, R153, R10 ;  /* 0x000000992727b224 */ /* 0x000fe200078e020a */
[----:B------:R-:W-:Y:S04]  /*2df0*/  BSSY B1, `(.L_x_71) ;  /* 0x0000006000017945 */ /* 0x000fe80003800000 */
[----:B------:R0:W-:Y:S01]  /*2e00*/  @!P3 STG.E.U8 desc[UR36][R6.64+0x19], R39 ;  /* 0x000019270600b986 */ /* 0x0001e2000c101124 */
[----:B------:R-:W-:Y:S05]  /*2e10*/  @P5 BRA `(.L_x_72) ;  /* 0x00000000000c5947 */ /* 0x000fea0003800000 */
[----:B------:R-:W1:Y:S02]  /*2e20*/  LDG.E.U8 R164, desc[UR36][R2.64+0x20] ;  /* 0x0000202402a47981 */ /* 0x000e64000c1e1100 */
[----:B-1----:R-:W-:-:S05]  /*2e30*/  PRMT R11, R164, 0x8880, RZ ;  /* 0x00008880a40b7816 */ /* 0x002fca00000000ff */
[----:B------:R-:W-:-:S07]  /*2e40*/  IMAD R10, R11, R152, RZ ;  /* 0x000000980b0a7224 */ /* 0x000fce00078e02ff */
.L_x_72:
[----:B------:R-:W-:Y:S05]  /*2e50*/  BSYNC B1 ;  /* 0x0000000000017941 */ /* 0x000fea0003800000 */
.L_x_71:
[----:B-1----:R-:W-:Y:S01]  /*2e60*/  @!P5 IMAD R11, R40, R153, R10 ;  /* 0x00000099280bd224 */ /* 0x002fe200078e020a */
[----:B------:R-:W-:Y:S04]  /*2e70*/  BSSY B1, `(.L_x_73) ;  /* 0x0000006000017945 */ /* 0x000fe80003800000 */
[----:B------:R1:W-:Y:S01]  /*2e80*/  @!P5 STG.E.U8 desc[UR36][R4.64+0x20], R11 ;  /* 0x0000200b0400d986 */ /* 0x0003e2000c101124 */
[----:B------:R-:W-:Y:S05]  /*2e90*/  @P2 BRA `(.L_x_74) ;  /* 0x00000000000c2947 */ /* 0x000fea0003800000 */
[----:B------:R-:W1:Y:S02]  /*2ea0*/  LDG.E.U8 R164, desc[UR36][R2.64+0x21] ;  /* 0x0000212402a47981 */ /* 0x000e64000c1e1100 */
[----:B-1----:R-:W-:-:S05]  /*2eb0*/  PRMT R11, R164, 0x8880, RZ ;  /* 0x00008880a40b7816 */ /* 0x002fca00000000ff */
[----:B------:R-:W-:-:S07]  /*2ec0*/  IMAD R10, R11, R152, RZ ;  /* 0x000000980b0a7224 */ /* 0x000fce00078e02ff */
.L_x_74:
[----:B------:R-:W-:Y:S05]  /*2ed0*/  BSYNC B1 ;  /* 0x0000000000017941 */ /* 0x000fea0003800000 */
.L_x_73:
        /* <DEDUP_REMOVED lines=11> */
.L_x_76:
[----:B------:R-:W-:Y:S05]  /*2f90*/  BSYNC B1 ;  /* 0x0000000000017941 */ /* 0x000fea0003800000 */
.L_x_75:
[----:B-1----:R-:W-:Y:S01]  /*2fa0*/  @!P4 IMAD R11, R42, R153, R10 ;  /* 0x000000992a0bc224 */ /* 0x002fe200078e020a */
[----:B------:R-:W-:Y:S04]  /*2fb0*/  BSSY B1, `(.L_x_77) ;  /* 0x0000006000017945 */ /* 0x000fe80003800000 */
[----:B------:R1:W-:Y:S01]  /*2fc0*/  @!P4 STG.E.U8 desc[UR36][R6.64+0x20], R11 ;  /* 0x0000200b0600c986 */ /* 0x0003e2000c101124 */
[----:B------:R-:W-:Y:S05]  /*2fd0*/  @P3 BRA `(.L_x_78) ;  /* 0x00000000000c3947 */ /* 0x000fea0003800000 */
[----:B------:R-:W1:Y:S02]  /*2fe0*/  LDG.E.U8 R164, desc[UR36][R8.64+0x21] ;  /* 0x0000212408a47981 */ /* 0x000e64000c1e1100 */
[----:B-1----:R-:W-:-:S05]  /*2ff0*/  PRMT R11, R164, 0x8880, RZ ;  /* 0x00008880a40b7816 */ /* 0x002fca00000000ff */
[----:B------:R-:W-:-:S07]  /*3000*/  IMAD R10, R11, R152, RZ ;  /* 0x000000980b0a7224 */ /* 0x000fce00078e02ff */
.L_x_78:
[----:B------:R-:W-:Y:S05]  /*3010*/  BSYNC B1 ;  /* 0x0000000000017941 */ /* 0x000fea0003800000 */
.L_x_77:
[----:B------:R-:W-:Y:S01]  /*3020*/  @!P3 IMAD R43, R43, R153, R10 ;  /* 0x000000992b2bb224 */ /* 0x000fe200078e020a */
[----:B------:R-:W-:Y:S04]  /*3030*/  BSSY B1, `(.L_x_79) ;  /* 0x0000006000017945 */ /* 0x000fe80003800000 */
[----:B------:R0:W-:Y:S01]  /*3040*/  @!P3 STG.E.U8 desc[UR36][R6.64+0x21], R43 ;  /* 0x0000212b0600b986 */ /* 0x0001e2000c101124 */
[----:B------:R-:W-:Y:S05]  /*3050*/  @P5 BRA `(.L_x_80) ;  /* 0x00000000000c5947 */ /* 0x000fea0003800000 */
[----:B------:R-:W1:Y:S02]  /*3060*/  LDG.E.U8 R164, desc[UR36][R2.64+0x28] ;  /* 0x0000282402a47981 */ /* 0x000e64000c1e1100 */
[----:B-1----:R-:W-:-:S05]  /*3070*/  PRMT R11, R164, 0x8880, RZ ;  /* 0x00008880a40b7816 */ /* 0x002fca00000000ff */
[----:B------:R-:W-:-:S07]  /*3080*/  IMAD R10, R11, R152, RZ ;  /* 0x000000980b0a7224 */ /* 0x000fce00078e02ff */
.L_x_80:
[----:B------:R-:W-:Y:S05]  /*3090*/  BSYNC B1 ;  /* 0x0000000000017941 */ /* 0x000fea0003800000 */
.L_x_79:
[----:B-1----:R-:W-:Y:S01]  /*30a0*/  @!P5 IMAD R11, R44, R153, R10 ;  /* 0x000000992c0bd224 */ /* 0x002fe200078e020a */
[----:B------:R-:W-:Y:S04]  /*30b0*/  BSSY B1, `(.L_x_81) ;  /* 0x0000006000017945 */ /* 0x000fe80003800000 */
[----:B------:R1:W-:Y:S01]  /*30c0*/  @!P5 STG.E.U8 desc[UR36][R4.64+0x28], R11 ;  /* 0x0000280b0400d986 */ /* 0x0003e2000c101124 */
[----:B------:R-:W-:Y:S05]  /*30d0*/  @P2 BRA `(.L_x_82) ;  /* 0x00000000000c2947 */ /* 0x000fea0003800000 */
[----:B------:R-:W1:Y:S02]  /*30e0*/  LDG.E.U8 R164, desc[UR36][R2.64+0x29] ;  /* 0x0000292402a47981 */ /* 0x000e64000c1e1100 */
[----:B-1----:R-:W-:-:S05]  /*30f0*/  PRMT R11, R164, 0x8880, RZ ;  /* 0x00008880a40b7816 */ /* 0x002fca00000000ff */
[----:B------:R-:W-:-:S07]  /*3100*/  IMAD R10, R11, R152, RZ ;  /* 0x000000980b0a7224 */ /* 0x000fce00078e02ff */
.L_x_82:
[----:B------:R-:W-:Y:S05]  /*3110*/  BSYNC B1 ;  /* 0x0000000000017941 */ /* 0x000fea0003800000 */
.L_x_81:
        /* <DEDUP_REMOVED lines=11> */
.L_x_84:
[----:B------:R-:W-:Y:S05]  /*31d0*/  BSYNC B1 ;  /* 0x0000000000017941 */ /* 0x000fea0003800000 */
.L_x_83:
[----:B-1----:R-:W-:Y:S01]  /*31e0*/  @!P4 IMAD R11, R46, R153, R10 ;  /* 0x000000992e0bc224 */ /* 0x002fe200078e020a */
[----:B------:R-:W-:Y:S04]  /*31f0*/  BSSY B1, `(.L_x_85) ;  /* 0x0000006000017945 */ /* 0x000fe80003800000 */
[----:B------:R1:W-:Y:S01]  /*3200*/  @!P4 STG.E.U8 desc[UR36][R6.64+0x28], R11 ;  /* 0x0000280b0600c986 */ /* 0x0003e2000c101124 */
[----:B------:R-:W-:Y:S05]  /*3210*/  @P3 BRA `(.L_x_86) ;  /* 0x00000000000c3947 */ /* 0x000fea0003800000 */
[----:B------:R-:W1:Y:S02]  /*3220*/  LDG.E.U8 R164, desc[UR36][R8.64+0x29] ;  /* 0x0000292408a47981 */ /* 0x000e64000c1e1100 */
[----:B-1----:R-:W-:-:S05]  /*3230*/  PRMT R11, R164, 0x8880, RZ ;  /* 0x00008880a40b7816 */ /* 0x002fca00000000ff */
[----:B------:R-:W-:-:S07]  /*3240*/  IMAD R10, R11, R152, RZ ;  /* 0x000000980b0a7224 */ /* 0x000fce00078e02ff */
.L_x_86:
[----:B------:R-:W-:Y:S05]  /*3250*/  BSYNC B1 ;  /* 0x0000000000017941 */ /* 0x000fea0003800000 */
.L_x_85:
[----:B------:R-:W-:Y:S01]  /*3260*/  @!P3 IMAD R47, R47, R153, R10 ;  /* 0x000000992f2fb224 */ /* 0x000fe200078e020a */
[----:B------:R-:W-:Y:S04]  /*3270*/  BSSY B1, `(.L_x_87) ;  /* 0x0000006000017945 */ /* 0x000fe80003800000 */
[----:B------:R0:W-:Y:S01]  /*3280*/  @!P3 STG.E.U8 desc[UR36][R6.64+0x29], R47 ;  /* 0x0000292f0600b986 */ /* 0x0001e2000c101124 */
[----:B------:R-:W-:Y:S05]  /*3290*/  @P5 BRA `(.L_x_88) ;  /* 0x00000000000c5947 */ /* 0x000fea0003800000 */
[----:B------:R-:W1:Y:S02]  /*32a0*/  LDG.E.U8 R164, desc[UR36][R2.64+0x30] ;  /* 0x0000302402a47981 */ /* 0x000e64000c1e1100 */
[----:B-1----:R-:W-:-:S05]  /*32b0*/  PRMT R11, R164, 0x8880, RZ ;  /* 0x00008880a40b7816 */ /* 0x002fca00000000ff */
[----:B------:R-:W-:-:S07]  /*32c0*/  IMAD R10, R11, R152, RZ ;  /* 0x000000980b0a7224 */ /* 0x000fce00078e02ff */
.L_x_88:
[----:B------:R-:W-:Y:S05]  /*32d0*/  BSYNC B1 ;  /* 0x0000000000017941 */ /* 0x000fea0003800000 */
.L_x_87:
[----:B-1----:R-:W-:Y:S01]  /*32e0*/  @!P5 IMAD R11, R48, R153, R10 ;  /* 0x00000099300bd224 */ /* 0x002fe200078e020a */
[----:B------:R-:W-:Y:S04]  /*32f0*/  BSSY B1, `(.L_x_89) ;  /* 0x0000006000017945 */ /* 0x000fe80003800000 */
[----:B------:R1:W-:Y:S01]  /*3300*/  @!P5 STG.E.U8 desc[UR36][R4.64+0x30], R11 ;  /* 0x0000300b0400d986 */ /* 0x0003e2000c101124 */
[----:B------:R-:W-:Y:S05]  /*3310*/  @P2 BRA `(.L_x_90) ;  /* 0x00000000000c2947 */ /* 0x000fea0003800000 */
[----:B------:R-:W1:Y:S02]  /*3320*/  LDG.E.U8 R164, desc[UR36][R2.64+0x31] ;  /* 0x0000312402a47981 */ /* 0x000e64000c1e1100 */
[----:B-1----:R-:W-:-:S05]  /*3330*/  PRMT R11, R164, 0x8880, RZ ;  /* 0x00008880a40b7816 */ /* 0x002fca00000000ff */
[----:B------:R-:W-:-:S07]  /*3340*/  IMAD R10, R11, R152, RZ ;  /* 0x000000980b0a7224 */ /* 0x000fce00078e02ff */
.L_x_90:
[----:B------:R-:W-:Y:S05]  /*3350*/  BSYNC B1 ;  /* 0x0000000000017941 */ /* 0x000fea0003800000 */
.L_x_89:
        /* <DEDUP_REMOVED lines=11> */
.L_x_92:
[----:B------:R-:W-:Y:S05]  /*3410*/  BSYNC B1 ;  /* 0x0000000000017941 */ /* 0x000fea0003800000 */
.L_x_91:
[----:B-1----:R-:W-:Y:S01]  /*3420*/  @!P4 IMAD R11, R50, R153, R10 ;  /* 0x00000099320bc224 */ /* 0x002fe200078e020a */
[----:B------:R-:W-:Y:S04]  /*3430*/  BSSY B1, `(.L_x_93) ;  /* 0x0000006000017945 */ /* 0x000fe80003800000 */
[----:B------:R1:W-:Y:S01]  /*3440*/  @!P4 STG.E.U8 desc[UR36][R6.64+0x30], R11 ;  /* 0x0000300b0600c986 */ /* 0x0003e2000c101124 */
[----:B------:R-:W-:Y:S05]  /*3450*/  @P3 BRA `(.L_x_94) ;  /* 0x00000000000c3947 */ /* 0x000fea0003800000 */
[----:B------:R-:W1:Y:S02]  /*3460*/  LDG.E.U8 R164, desc[UR36][R8.64+0x31] ;  /* 0x0000312408a47981 */ /* 0x000e64000c1e1100 */
[----:B-1----:R-:W-:-:S05]  /*3470*/  PRMT R11, R164, 0x8880, RZ ;  /* 0x00008880a40b7816 */ /* 0x002fca00000000ff */
[----:B------:R-:W-:-:S07]  /*3480*/  IMAD R10, R11, R152, RZ ;  /* 0x000000980b0a7224 */ /* 0x000fce00078e02ff */
.L_x_94:
[----:B------:R-:W-:Y:S05]  /*3490*/  BSYNC B1 ;  /* 0x0000000000017941 */ /* 0x000fea0003800000 */
.L_x_93:
[----:B------:R-:W-:Y:S01]  /*34a0*/  @!P3 IMAD R51, R51, R153, R10 ;  /* 0x000000993333b224 */ /* 0x000fe200078e020a */
[----:B------:R-:W-:Y:S04]  /*34b0*/  BSSY B1, `(.L_x_95) ;  /* 0x0000006000017945 */ /* 0x000fe80003800000 */
[----:B------:R0:W-:Y:S01]  /*34c0*/  @!P3 STG.E.U8 desc[UR36][R6.64+0x31], R51 ;  /* 0x000031330600b986 */ /* 0x0001e2000c101124 */
[----:B------:R-:W-:Y:S05]  /*34d0*/  @P5 BRA `(.L_x_96) ;  /* 0x00000000000c5947 */ /* 0x000fea0003800000 */
[----:B------:R-:W1:Y:S02]  /*34e0*/  LDG.E.U8 R164, desc[UR36][R2.64+0x38] ;  /* 0x0000382402a47981 */ /* 0x000e64000c1e1100 */
[----:B-1----:R-:W-:-:S05]  /*34f0*/  PRMT R11, R164, 0x8880, RZ ;  /* 0x00008880a40b7816 */ /* 0x002fca00000000ff */
[----:B------:R-:W-:-:S07]  /*3500*/  IMAD R10, R11, R152, RZ ;  /* 0x000000980b0a7224 */ /* 0x000fce00078e02ff */
.L_x_96:
[----:B------:R-:W-:Y:S05]  /*3510*/  BSYNC B1 ;  /* 0x0000000000017941 */ /* 0x000fea0003800000 */
.L_x_95:
[----:B-1----:R-:W-:Y:S01]  /*3520*/  @!P5 IMAD R11, R52, R153, R10 ;  /* 0x00000099340bd224 */ /* 0x002fe200078e020a */
[----:B------:R-:W-:Y:S04]  /*3530*/  BSSY B1, `(.L_x_97) ;  /* 0x0000006000017945 */ /* 0x000fe80003800000 */
[----:B------:R1:W-:Y:S01]  /*3540*/  @!P5 STG.E.U8 desc[UR36][R4.64+0x38], R11 ;  /* 0x0000380b0400d986 */ /* 0x0003e2000c101124 */
[----:B------:R-:W-:Y:S05]  /*3550*/  @P2 BRA `(.L_x_98) ;  /* 0x00000000000c2947 */ /* 0x000fea0003800000 */
[----:B------:R-:W1:Y:S02]  /*3560*/  LDG.E.U8 R164, desc[UR36][R2.64+0x39] ;  /* 0x0000392402a47981 */ /* 0x000e64000c1e1100 */
[----:B-1----:R-:W-:-:S05]  /*3570*/  PRMT R11, R164, 0x8880, RZ ;  /* 0x00008880a40b7816 */ /* 0x002fca00000000ff */
[----:B------:R-:W-:-:S07]  /*3580*/  IMAD R10, R11, R152, RZ ;  /* 0x000000980b0a7224 */ /* 0x000fce00078e02ff */
.L_x_98:
[----:B------:R-:W-:Y:S05]  /*3590*/  BSYNC B1 ;  /* 0x0000000000017941 */ /* 0x000fea0003800000 */
.L_x_97:
        /* <DEDUP_REMOVED lines=11> */
.L_x_100:
[----:B------:R-:W-:Y:S05]  /*3650*/  BSYNC B1 ;  /* 0x0000000000017941 */ /* 0x000fea0003800000 */
.L_x_99:
[----:B-1----:R-:W-:Y:S01]  /*3660*/  @!P4 IMAD R11, R54, R153, R10 ;  /* 0x00000099360bc224 */ /* 0x002fe200078e020a */
[----:B------:R-:W-:Y:S04]  /*3670*/  BSSY B1, `(.L_x_101) ;  /* 0x0000006000017945 */ /* 0x000fe80003800000 */
[----:B------:R1:W-:Y:S01]  /*3680*/  @!P4 STG.E.U8 desc[UR36][R6.64+0x38], R11 ;  /* 0x0000380b0600c986 */ /* 0x0003e2000c101124 */
[----:B------:R-:W-:Y:S05]  /*3690*/  @P3 BRA `(.L_x_102) ;  /* 0x00000000000c3947 */ /* 0x000fea0003800000 */
[----:B------:R-:W1:Y:S02]  /*36a0*/  LDG.E.U8 R164, desc[UR36][R8.64+0x39] ;  /* 0x0000392408a47981 */ /* 0x000e64000c1e1100 */
[----:B-1----:R-:W-:-:S05]  /*36b0*/  PRMT R11, R164, 0x8880, RZ ;  /* 0x00008880a40b7816 */ /* 0x002fca00000000ff */
[----:B------:R-:W-:-:S07]  /*36c0*/  IMAD R10, R11, R152, RZ ;  /* 0x000000980b0a7224 */ /* 0x000fce00078e02ff */
.L_x_102:
[----:B------:R-:W-:Y:S05]  /*36d0*/  BSYNC B1 ;  /* 0x0000000000017941 */ /* 0x000fea0003800000 */
.L_x_101:
[----:B------:R-:W-:Y:S01]  /*36e0*/  @!P3 IMAD R55, R55, R153, R10 ;  /* 0x000000993737b224 */ /* 0x000fe200078e020a */
[----:B------:R-:W-:Y:S04]  /*36f0*/  BSSY B1, `(.L_x_103) ;  /* 0x0000006000017945 */ /* 0x000fe80003800000 */
[----:B------:R0:W-:Y:S01]  /*3700*/  @!P3 STG.E.U8 desc[UR36][R6.64+0x39], R55 ;  /* 0x000039370600b986 */ /* 0x0001e2000c101124 */
[----:B------:R-:W-:Y:S05]  /*3710*/  @P5 BRA `(.L_x_104) ;  /* 0x00000000000c5947 */ /* 0x000fea0003800000 */
[----:B------:R-:W1:Y:S02]  /*3720*/  LDG.E.U8 R164, desc[UR36][R2.64+0x40] ;  /* 0x0000402402a47981 */ /* 0x000e64000c1e1100 */
[----:B-1----:R-:W-:-:S05]  /*3730*/  PRMT R11, R164, 0x8880, RZ ;  /* 0x00008880a40b7816 */ /* 0x002fca00000000ff */
[----:B------:R-:W-:-:S07]  /*3740*/  IMAD R10, R11, R152, RZ ;  /* 0x000000980b0a7224 */ /* 0x000fce00078e02ff */
.L_x_104:
[----:B------:R-:W-:Y:S05]  /*3750*/  BSYNC B1 ;  /* 0x0000000000017941 */ /* 0x000fea0003800000 */
.L_x_103:
[----:B-1----:R-:W-:Y:S01]  /*3760*/  @!P5 IMAD R11, R56, R153, R10 ;  /* 0x00000099380bd224 */ /* 0x002fe200078e020a */
[----:B------:R-:W-:Y:S04]  /*3770*/  BSSY B1, `(.L_x_105) ;  /* 0x0000006000017945 */ /* 0x000fe80003800000 */
[----:B------:R1:W-:Y:S01]  /*3780*/  @!P5 STG.E.U8 desc[UR36][R4.64+0x40], R11 ;  /* 0x0000400b0400d986 */ /* 0x0003e2000c101124 */
[----:B------:R-:W-:Y:S05]  /*3790*/  @P2 BRA `(.L_x_106) ;  /* 0x00000000000c2947 */ /* 0x000fea0003800000 */
[----:B------:R-:W1:Y:S02]  /*37a0*/  LDG.E.U8 R164, desc[UR36][R2.64+0x41] ;  /* 0x0000412402a47981 */ /* 0x000e64000c1e1100 */
[----:B-1----:R-:W-:-:S05]  /*37b0*/  PRMT R11, R164, 0x8880, RZ ;  /* 0x00008880a40b7816 */ /* 0x002fca00000000ff */
[----:B------:R-:W-:-:S07]  /*37c0*/  IMAD R10, R11, R152, RZ ;  /* 0x000000980b0a7224 */ /* 0x000fce00078e02ff */
.L_x_106:
[----:B------:R-:W-:Y:S05]  /*37d0*/  BSYNC B1 ;  /* 0x0000000000017941 */ /* 0x000fea0003800000 */
.L_x_105:
        /* <DEDUP_REMOVED lines=11> */
.L_x_108:
[----:B------:R-:W-:Y:S05]  /*3890*/  BSYNC B1 ;  /* 0x0000000000017941 */ /* 0x000fea0003800000 */
.L_x_107:
[----:B-1----:R-:W-:Y:S01]  /*38a0*/  @!P4 IMAD R11, R58, R153, R10 ;  /* 0x000000993a0bc224 */ /* 0x002fe200078e020a */
[----:B------:R-:W-:Y:S04]  /*38b0*/  BSSY B1, `(.L_x_109) ;  /* 0x0000006000017945 */ /* 0x000fe80003800000 */
[----:B------:R1:W-:Y:S01]  /*38c0*/  @!P4 STG.E.U8 desc[UR36][R6.64+0x40], R11 ;  /* 0x0000400b0600c986 */ /* 0x0003e2000c101124 */
[----:B------:R-:W-:Y:S05]  /*38d0*/  @P3 BRA `(.L_x_110) ;  /* 0x00000000000c3947 */ /* 0x000fea0003800000 */
[----:B------:R-:W1:Y:S02]  /*38e0*/  LDG.E.U8 R164, desc[UR36][R8.64+0x41] ;  /* 0x0000412408a47981 */ /* 0x000e64000c1e1100 */
[----:B-1----:R-:W-:-:S05]  /*38f0*/  PRMT R11, R164, 0x8880, RZ ;  /* 0x00008880a40b7816 */ /* 0x002fca00000000ff */
[----:B------:R-:W-:-:S07]  /*3900*/  IMAD R10, R11, R152, RZ ;  /* 0x000000980b0a7224 */ /* 0x000fce00078e02ff */
.L_x_110:
[----:B------:R-:W-:Y:S05]  /*3910*/  BSYNC B1 ;  /* 0x0000000000017941 */ /* 0x000fea0003800000 */
.L_x_109:
[----:B------:R-:W-:Y:S01]  /*3920*/  @!P3 IMAD R59, R59, R153, R10 ;  /* 0x000000993b3bb224 */ /* 0x000fe200078e020a */
[----:B------:R-:W-:Y:S04]  /*3930*/  BSSY B1, `(.L_x_111) ;  /* 0x0000006000017945 */ /* 0x000fe80003800000 */
[----:B------:R0:W-:Y:S01]  /*3940*/  @!P3 STG.E.U8 desc[UR36][R6.64+0x41], R59 ;  /* 0x0000413b0600b986 */ /* 0x0001e2000c101124 */
[----:B------:R-:W-:Y:S05]  /*3950*/  @P5 BRA `(.L_x_112) ;  /* 0x00000000000c5947 */ /* 0x000fea0003800000 */
[----:B------:R-:W1:Y:S02]  /*3960*/  LDG.E.U8 R164, desc[UR36][R2.64+0x48] ;  /* 0x0000482402a47981 */ /* 0x000e64000c1e1100 */
[----:B-1----:R-:W-:-:S05]  /*3970*/  PRMT R11, R164, 0x8880, RZ ;  /* 0x00008880a40b7816 */ /* 0x002fca00000000ff */
[----:B------:R-:W-:-:S07]  /*3980*/  IMAD R10, R11, R152, RZ ;  /* 0x000000980b0a7224 */ /* 0x000fce00078e02ff */
.L_x_112:
[----:B------:R-:W-:Y:S05]  /*3990*/  BSYNC B1 ;  /* 0x0000000000017941 */ /* 0x000fea0003800000 */
.L_x_111:
[----:B-1----:R-:W-:Y:S01]  /*39a0*/  @!P5 IMAD R11, R60, R153, R10 ;  /* 0x000000993c0bd224 */ /* 0x002fe200078e020a */
[----:B------:R-:W-:Y:S04]  /*39b0*/  BSSY B1, `(.L_x_113) ;  /* 0x0000006000017945 */ /* 0x000fe80003800000 */
[----:B------:R1:W-:Y:S01]  /*39c0*/  @!P5 STG.E.U8 desc[UR36][R4.64+0x48], R11 ;  /* 0x0000480b0400d986 */ /* 0x0003e2000c101124 */
[----:B------:R-:W-:Y:S05]  /*39d0*/  @P2 BRA `(.L_x_114) ;  /* 0x00000000000c2947 */ /* 0x000fea0003800000 */
[----:B------:R-:W1:Y:S02]  /*39e0*/  LDG.E.U8 R164, desc[UR36][R2.64+0x49] ;  /* 0x0000492402a47981 */ /* 0x000e64000c1e1100 */
[----:B-1----:R-:W-:-:S05]  /*39f0*/  PRMT R11, R164, 0x8880, RZ ;  /* 0x00008880a40b7816 */ /* 0x002fca00000000ff */
[----:B------:R-:W-:-:S07]  /*3a00*/  IMAD R10, R11, R152, RZ ;  /* 0x000000980b0a7224 */ /* 0x000fce00078e02ff */
.L_x_114:
[----:B------:R-:W-:Y:S05]  /*3a10*/  BSYNC B1 ;  /* 0x0000000000017941 */ /* 0x000fea0003800000 */
.L_x_113:
        /* <DEDUP_REMOVED lines=11> */
.L_x_116:
[----:B------:R-:W-:Y:S05]  /*3ad0*/  BSYNC B1 ;  /* 0x0000000000017941 */ /* 0x000fea0003800000 */
.L_x_115:
[----:B-1----:R-:W-:Y:S01]  /*3ae0*/  @!P4 IMAD R11, R62, R153, R10 ;  /* 0x000000993e0bc224 */ /* 0x002fe200078e020a */
[----:B------:R-:W-:Y:S04]  /*3af0*/  BSSY B1, `(.L_x_117) ;  /* 0x0000006000017945 */ /* 0x000fe80003800000 */
[----:B------:R1:W-:Y:S01]  /*3b00*/  @!P4 STG.E.U8 desc[UR36][R6.64+0x48], R11 ;  /* 0x0000480b0600c986 */ /* 0x0003e2000c101124 */
[----:B------:R-:W-:Y:S05]  /*3b10*/  @P3 BRA `(.L_x_118) ;  /* 0x00000000000c3947 */ /* 0x000fea0003800000 */
[----:B------:R-:W1:Y:S02]  /*3b20*/  LDG.E.U8 R164, desc[UR36][R8.64+0x49] ;  /* 0x0000492408a47981 */ /* 0x000e64000c1e1100 */
[----:B-1----:R-:W-:-:S05]  /*3b30*/  PRMT R11, R164, 0x8880, RZ ;  /* 0x00008880a40b7816 */ /* 0x002fca00000000ff */
[----:B------:R-:W-:-:S07]  /*3b40*/  IMAD R10, R11, R152, RZ ;  /* 0x000000980b0a7224 */ /* 0x000fce00078e02ff */
.L_x_118:
[----:B------:R-:W-:Y:S05]  /*3b50*/  BSYNC B1 ;  /* 0x0000000000017941 */ /* 0x000fea0003800000 */
.L_x_117:
[----:B------:R-:W-:Y:S01]  /*3b60*/  @!P3 IMAD R63, R63, R153, R10 ;  /* 0x000000993f3fb224 */ /* 0x000fe200078e020a */
[----:B------:R-:W-:Y:S04]  /*3b70*/  BSSY B1, `(.L_x_119) ;  /* 0x0000006000017945 */ /* 0x000fe80003800000 */
[----:B------:R0:W-:Y:S01]  /*3b80*/  @!P3 STG.E.U8 desc[UR36][R6.64+0x49], R63 ;  /* 0x0000493f0600b986 */ /* 0x0001e2000c101124 */
[----:B------:R-:W-:Y:S05]  /*3b90*/  @P5 BRA `(.L_x_120) ;  /* 0x00000000000c5947 */ /* 0x000fea0003800000 */
[----:B------:R-:W1:Y:S02]  /*3ba0*/  LDG.E.U8 R164, desc[UR36][R2.64+0x50] ;  /* 0x0000502402a47981 */ /* 0x000e64000c1e1100 */
[----:B-1----:R-:W-:-:S05]  /*3bb0*/  PRMT R11, R164, 0x8880, RZ ;  /* 0x00008880a40b7816 */ /* 0x002fca00000000ff */
[----:B------:R-:W-:-:S07]  /*3bc0*/  IMAD R10, R11, R152, RZ ;  /* 0x000000980b0a7224 */ /* 0x000fce00078e02ff */
.L_x_120:
[----:B------:R-:W-:Y:S05]  /*3bd0*/  BSYNC B1 ;  /* 0x0000000000017941 */ /* 0x000fea0003800000 */
.L_x_119:
[----:B-1----:R-:W-:Y:S01]  /*3be0*/  @!P5 IMAD R11, R64, R153, R10 ;  /* 0x00000099400bd224 */ /* 0x002fe200078e020a */
[----:B------:R-:W-:Y:S04]  /*3bf0*/  BSSY B1, `(.L_x_121) ;  /* 0x0000006000017945 */ /* 0x000fe80003800000 */
[----:B------:R1:W-:Y:S01]  /*3c00*/  @!P5 STG.E.U8 desc[UR36][R4.64+0x50], R11 ;  /* 0x0000500b0400d986 */ /* 0x0003e2000c101124 */
[----:B------:R-:W-:Y:S05]  /*3c10*/  @P2 BRA `(.L_x_122) ;  /* 0x00000000000c2947 */ /* 0x000fea0003800000 */
[----:B------:R-:W1:Y:S02]  /*3c20*/  LDG.E.U8 R164, desc[UR36][R2.64+0x51] ;  /* 0x0000512402a47981 */ /* 0x000e64000c1e1100 */
[----:B-1----:R-:W-:-:S05]  /*3c30*/  PRMT R11, R164, 0x8880, RZ ;  /* 0x00008880a40b7816 */ /* 0x002fca00000000ff */
[----:B------:R-:W-:-:S07]  /*3c40*/  IMAD R10, R11, R152, RZ ;  /* 0x000000980b0a7224 */ /* 0x000fce00078e02ff */
.L_x_122:
[----:B------:R-:W-:Y:S05]  /*3c50*/  BSYNC B1 ;  /* 0x0000000000017941 */ /* 0x000fea0003800000 */
.L_x_121:
        /* <DEDUP_REMOVED lines=11> */
.L_x_124:
[----:B------:R-:W-:Y:S05]  /*3d10*/  BSYNC B1 ;  /* 0x0000000000017941 */ /* 0x000fea0003800000 */
.L_x_123:
[----:B-1----:R-:W-:Y:S01]  /*3d20*/  @!P4 IMAD R11, R66, R153, R10 ;  /* 0x00000099420bc224 */ /* 0x002fe200078e020a */
[----:B------:R-:W-:Y:S04]  /*3d30*/  BSSY B1, `(.L_x_125) ;  /* 0x0000006000017945 */ /* 0x000fe80003800000 */
[----:B------:R1:W-:Y:S01]  /*3d40*/  @!P4 STG.E.U8 desc[UR36][R6.64+0x50], R11 ;  /* 0x0000500b0600c986 */ /* 0x0003e2000c101124 */
[----:B------:R-:W-:Y:S05]  /*3d50*/  @P3 BRA `(.L_x_126) ;  /* 0x00000000000c3947 */ /* 0x000fea0003800000 */
[----:B------:R-:W1:Y:S02]  /*3d60*/  LDG.E.U8 R164, desc[UR36][R8.64+0x51] ;  /* 0x0000512408a47981 */ /* 0x000e64000c1e1100 */
[----:B-1----:R-:W-:-:S05]  /*3d70*/  PRMT R11, R164, 0x8880, RZ ;  /* 0x00008880a40b7816 */ /* 0x002fca00000000ff */
[----:B------:R-:W-:-:S07]  /*3d80*/  IMAD R10, R11, R152, RZ ;  /* 0x000000980b0a7224 */ /* 0x000fce00078e02ff */
.L_x_126:
[----:B------:R-:W-:Y:S05]  /*3d90*/  BSYNC B1 ;  /* 0x0000000000017941 */ /* 0x000fea0003800000 */
.L_x_125:
[----:B------:R-:W-:Y:S01]  /*3da0*/  @!P3 IMAD R67, R67, R153, R10 ;  /* 0x000000994343b224 */ /* 0x000fe200078e020a */
[----:B------:R-:W-:Y:S04]  /*3db0*/  BSSY B1, `(.L_x_127) ;  /* 0x0000006000017945 */ /* 0x000fe80003800000 */
[----:B------:R0:W-:Y:S01]  /*3dc0*/  @!P3 STG.E.U8 desc[UR36][R6.64+0x51], R67 ;  /* 0x000051430600b986 */ /* 0x0001e2000c101124 */
[----:B------:R-:W-:Y:S05]  /*3dd0*/  @P5 BRA `(.L_x_128) ;  /* 0x00000000000c5947 */ /* 0x000fea0003800000 */
[----:B------:R-:W1:Y:S02]  /*3de0*/  LDG.E.U8 R164, desc[UR36][R2.64+0x58] ;  /* 0x0000582402a47981 */ /* 0x000e64000c1e1100 */
[----:B-1----:R-:W-:-:S05]  /*3df0*/  PRMT R11, R164, 0x8880, RZ ;  /* 0x00008880a40b7816 */ /* 0x002fca00000000ff */
[----:B------:R-:W-:-:S07]  /*3e00*/  IMAD R10, R11, R152, RZ ;  /* 0x000000980b0a7224 */ /* 0x000fce00078e02ff */
.L_x_128:
[----:B------:R-:W-:Y:S05]  /*3e10*/  BSYNC B1 ;  /* 0x0000000000017941 */ /* 0x000fea0003800000 */
.L_x_127:
[----:B-1----:R-:W-:Y:S01]  /*3e20*/  @!P5 IMAD R11, R68, R153, R10 ;  /* 0x00000099440bd224 */ /* 0x002fe200078e020a */
[----:B------:R-:W-:Y:S04]  /*3e30*/  BSSY B1, `(.L_x_129) ;  /* 0x0000006000017945 */ /* 0x000fe80003800000 */
[----:B------:R1:W-:Y:S01]  /*3e40*/  @!P5 STG.E.U8 desc[UR36][R4.64+0x58], R11 ;  /* 0x0000580b0400d986 */ /* 0x0003e2000c101124 */
[----:B------:R-:W-:Y:S05]  /*3e50*/  @P2 BRA `(.L_x_130) ;  /* 0x00000000000c2947 */ /* 0x000fea0003800000 */
[----:B------:R-:W1:Y:S02]  /*3e60*/  LDG.E.U8 R164, desc[UR36][R2.64+0x59] ;  /* 0x0000592402a47981 */ /* 0x000e64000c1e1100 */
[----:B-1----:R-:W-:-:S05]  /*3e70*/  PRMT R11, R164, 0x8880, RZ ;  /* 0x00008880a40b7816 */ /* 0x002fca00000000ff */
[----:B------:R-:W-:-:S07]  /*3e80*/  IMAD R10, R11, R152, RZ ;  /* 0x000000980b0a7224 */ /* 0x000fce00078e02ff */
.L_x_130:
[----:B------:R-:W-:Y:S05]  /*3e90*/  BSYNC B1 ;  /* 0x0000000000017941 */ /* 0x000fea0003800000 */
.L_x_129:
        /* <DEDUP_REMOVED lines=11> */
.L_x_132:
[----:B------:R-:W-:Y:S05]  /*3f50*/  BSYNC B1 ;  /* 0x0000000000017941 */ /* 0x000fea0003800000 */
.L_x_131:
[----:B-1----:R-:W-:Y:S01]  /*3f60*/  @!P4 IMAD R11, R70, R153, R10 ;  /* 0x00000099460bc224 */ /* 0x002fe200078e020a */
[----:B------:R-:W-:Y:S04]  /*3f70*/  BSSY B1, `(.L_x_133) ;  /* 0x0000006000017945 */ /* 0x000fe80003800000 */
[----:B------:R1:W-:Y:S01]  /*3f80*/  @!P4 STG.E.U8 desc[UR36][R6.64+0x58], R11 ;  /* 0x0000580b0600c986 */ /* 0x0003e2000c101124 */
[----:B------:R-:W-:Y:S05]  /*3f90*/  @P3 BRA `(.L_x_134) ;  /* 0x00000000000c3947 */ /* 0x000fea0003800000 */
[----:B------:R-:W1:Y:S02]  /*3fa0*/  LDG.E.U8 R164, desc[UR36][R8.64+0x59] ;  /* 0x0000592408a47981 */ /* 0x000e64000c1e1100 */
[----:B-1----:R-:W-:-:S05]  /*3fb0*/  PRMT R11, R164, 0x8880, RZ ;  /* 0x00008880a40b7816 */ /* 0x002fca00000000ff */
[----:B------:R-:W-:-:S07]  /*3fc0*/  IMAD R10, R11, R152, RZ ;  /* 0x000000980b0a7224 */ /* 0x000fce00078e02ff */
.L_x_134:
[----:B------:R-:W-:Y:S05]  /*3fd0*/  BSYNC B1 ;  /* 0x0000000000017941 */ /* 0x000fea0003800000 */
.L_x_133:
[----:B------:R-:W-:Y:S01]  /*3fe0*/  @!P3 IMAD R71, R71, R153, R10 ;  /* 0x000000994747b224 */ /* 0x000fe200078e020a */
[----:B------:R-:W-:Y:S04]  /*3ff0*/  BSSY B1, `(.L_x_135) ;  /* 0x0000006000017945 */ /* 0x000fe80003800000 */
[----:B------:R0:W-:Y:S01]  /*4000*/  @!P3 STG.E.U8 desc[UR36][R6.64+0x59], R71 ;  /* 0x000059470600b986 */ /* 0x0001e2000c101124 */
[----:B------:R-:W-:Y:S05]  /*4010*/  @P5 BRA `(.L_x_136) ;  /* 0x00000000000c5947 */ /* 0x000fea0003800000 */
[----:B------:R-:W1:Y:S02]  /*4020*/  LDG.E.U8 R164, desc[UR36][R2.64+0x60] ;  /* 0x0000602402a47981 */ /* 0x000e64000c1e1100 */
[----:B-1----:R-:W-:-:S05]  /*4030*/  PRMT R11, R164, 0x8880, RZ ;  /* 0x00008880a40b7816 */ /* 0x002fca00000000ff */
[----:B------:R-:W-:-:S07]  /*4040*/  IMAD R10, R11, R152, RZ ;  /* 0x000000980b0a7224 */ /* 0x000fce00078e02ff */
.L_x_136:
[----:B------:R-:W-:Y:S05]  /*4050*/  BSYNC B1 ;  /* 0x0000000000017941 */ /* 0x000fea0003800000 */
.L_x_135:
[----:B-1----:R-:W-:Y:S01]  /*4060*/  @!P5 IMAD R11, R72, R153, R10 ;  /* 0x00000099480bd224 */ /* 0x002fe200078e020a */
[----:B------:R-:W-:Y:S04]  /*4070*/  BSSY B1, `(.L_x_137) ;  /* 0x0000006000017945 */ /* 0x000fe80003800000 */
[----:B------:R1:W-:Y:S01]  /*4080*/  @!P5 STG.E.U8 desc[UR36][R4.64+0x60], R11 ;  /* 0x0000600b0400d986 */ /* 0x0003e2000c101124 */
[----:B------:R-:W-:Y:S05]  /*4090*/  @P2 BRA `(.L_x_138) ;  /* 0x00000000000c2947 */ /* 0x000fea0003800000 */
[----:B------:R-:W1:Y:S02]  /*40a0*/  LDG.E.U8 R164, desc[UR36][R2.64+0x61] ;  /* 0x0000612402a47981 */ /* 0x000e64000c1e1100 */
[----:B-1----:R-:W-:-:S05]  /*40b0*/  PRMT R11, R164, 0x8880, RZ ;  /* 0x00008880a40b7816 */ /* 0x002fca00000000ff */
[----:B------:R-:W-:-:S07]  /*40c0*/  IMAD R10, R11, R152, RZ ;  /* 0x000000980b0a7224 */ /* 0x000fce00078e02ff */
.L_x_138:
[----:B------:R-:W-:Y:S05]  /*40d0*/  BSYNC B1 ;  /* 0x0000000000017941 */ /* 0x000fea0003800000 */
.L_x_137:
        /* <DEDUP_REMOVED lines=11> */
.L_x_140:
[----:B------:R-:W-:Y:S05]  /*4190*/  BSYNC B1 ;  /* 0x0000000000017941 */ /* 0x000fea0003800000 */
.L_x_139:
[----:B-1----:R-:W-:Y:S01]  /*41a0*/  @!P4 IMAD R11, R74, R153, R10 ;  /* 0x000000994a0bc224 */ /* 0x002fe200078e020a */
[----:B------:R-:W-:Y:S04]  /*41b0*/  BSSY B1, `(.L_x_141) ;  /* 0x0000006000017945 */ /* 0x000fe80003800000 */
[----:B------:R1:W-:Y:S01]  /*41c0*/  @!P4 STG.E.U8 desc[UR36][R6.64+0x60], R11 ;  /* 0x0000600b0600c986 */ /* 0x0003e2000c101124 */
[----:B------:R-:W-:Y:S05]  /*41d0*/  @P3 BRA `(.L_x_142) ;  /* 0x00000000000c3947 */ /* 0x000fea0003800000 */
[----:B------:R-:W1:Y:S02]  /*41e0*/  LDG.E.U8 R164, desc[UR36][R8.64+0x61] ;  /* 0x0000612408a47981 */ /* 0x000e64000c1e1100 */
[----:B-1----:R-:W-:-:S05]  /*41f0*/  PRMT R11, R164, 0x8880, RZ ;  /* 0x00008880a40b7816 */ /* 0x002fca00000000ff */
[----:B------:R-:W-:-:S07]  /*4200*/  IMAD R10, R11, R152, RZ ;  /* 0x000000980b0a7224 */ /* 0x000fce00078e02ff */
.L_x_142:
[----:B------:R-:W-:Y:S05]  /*4210*/  BSYNC B1 ;  /* 0x0000000000017941 */ /* 0x000fea0003800000 */
.L_x_141:
[----:B------:R-:W-:Y:S01]  /*4220*/  @!P3 IMAD R75, R75, R153, R10 ;  /* 0x000000994b4bb224 */ /* 0x000fe200078e020a */
[----:B------:R-:W-:Y:S04]  /*4230*/  BSSY B1, `(.L_x_143) ;  /* 0x0000006000017945 */ /* 0x000fe80003800000 */
[----:B------:R0:W-:Y:S01]  /*4240*/  @!P3 STG.E.U8 desc[UR36][R6.64+0x61], R75 ;  /* 0x0000614b0600b986 */ /* 0x0001e2000c101124 */
[----:B------:R-:W-:Y:S05]  /*4250*/  @P5 BRA `(.L_x_144) ;  /* 0x00000000000c5947 */ /* 0x000fea0003800000 */
[----:B------:R-:W1:Y:S02]  /*4260*/  LDG.E.U8 R164, desc[UR36][R2.64+0x68] ;  /* 0x0000682402a47981 */ /* 0x000e64000c1e1100 */
[----:B-1----:R-:W-:-:S05]  /*4270*/  PRMT R11, R164, 0x8880, RZ ;  /* 0x00008880a40b7816 */ /* 0x002fca00000000ff */
[----:B------:R-:W-:-:S07]  /*4280*/  IMAD R10, R11, R152, RZ ;  /* 0x000000980b0a7224 */ /* 0x000fce00078e02ff */
.L_x_144:
[----:B------:R-:W-:Y:S05]  /*4290*/  BSYNC B1 ;  /* 0x0000000000017941 */ /* 0x000fea0003800000 */
.L_x_143:
[----:B-1----:R-:W-:Y:S01]  /*42a0*/  @!P5 IMAD R11, R76, R153, R10 ;  /* 0x000000994c0bd224 */ /* 0x002fe200078e020a */
[----:B------:R-:W-:Y:S04]  /*42b0*/  BSSY B1, `(.L_x_145) ;  /* 0x0000006000017945 */ /* 0x000fe80003800000 */
[----:B------:R1:W-:Y:S01]  /*42c0*/  @!P5 STG.E.U8 desc[UR36][R4.64+0x68], R11 ;  /* 0x0000680b0400d986 */ /* 0x0003e2000c101124 */
[----:B------:R-:W-:Y:S05]  /*42d0*/  @P2 BRA `(.L_x_146) ;  /* 0x00000000000c2947 */ /* 0x000fea0003800000 */
[----:B------:R-:W1:Y:S02]  /*42e0*/  LDG.E.U8 R164, desc[UR36][R2.64+0x69] ;  /* 0x0000692402a47981 */ /* 0x000e64000c1e1100 */
[----:B-1----:R-:W-:-:S05]  /*42f0*/  PRMT R11, R164, 0x8880, RZ ;  /* 0x00008880a40b7816 */ /* 0x002fca00000000ff */
[----:B------:R-:W-:-:S07]  /*4300*/  IMAD R10, R11, R152, RZ ;  /* 0x000000980b0a7224 */ /* 0x000fce00078e02ff */
.L_x_146:
[----:B------:R-:W-:Y:S05]  /*4310*/  BSYNC B1 ;  /* 0x0000000000017941 */ /* 0x000fea0003800000 */
.L_x_145:
        /* <DEDUP_REMOVED lines=11> */
.L_x_148:
[----:B------:R-:W-:Y:S05]  /*43d0*/  BSYNC B1 ;  /* 0x0000000000017941 */ /* 0x000fea0003800000 */
.L_x_147:
[----:B-1----:R-:W-:Y:S01]  /*43e0*/  @!P4 IMAD R11, R78, R153, R10 ;  /* 0x000000994e0bc224 */ /* 0x002fe200078e020a */
[----:B------:R-:W-:Y:S04]  /*43f0*/  BSSY B1, `(.L_x_149) ;  /* 0x0000006000017945 */ /* 0x000fe80003800000 */
[----:B------:R1:W-:Y:S01]  /*4400*/  @!P4 STG.E.U8 desc[UR36][R6.64+0x68], R11 ;  /* 0x0000680b0600c986 */ /* 0x0003e2000c101124 */
[----:B------:R-:W-:Y:S05]  /*4410*/  @P3 BRA `(.L_x_150) ;  /* 0x00000000000c3947 */ /* 0x000fea0003800000 */
[----:B------:R-:W1:Y:S02]  /*4420*/  LDG.E.U8 R164, desc[UR36][R8.64+0x69] ;  /* 0x0000692408a47981 */ /* 0x000e64000c1e1100 */
[----:B-1----:R-:W-:-:S05]  /*4430*/  PRMT R11, R164, 0x8880, RZ ;  /* 0x00008880a40b7816 */ /* 0x002fca00000000ff */
[----:B------:R-:W-:-:S07]  /*4440*/  IMAD R10, R11, R152, RZ ;  /* 0x000000980b0a7224 */ /* 0x000fce00078e02ff */
.L_x_150:
[----:B------:R-:W-:Y:S05]  /*4450*/  BSYNC B1 ;  /* 0x0000000000017941 */ /* 0x000fea0003800000 */
.L_x_149:
[----:B------:R-:W-:Y:S01]  /*4460*/  @!P3 IMAD R79, R79, R153, R10 ;  /* 0x000000994f4fb224 */ /* 0x000fe200078e020a */
[----:B------:R-:W-:Y:S04]  /*4470*/  BSSY B1, `(.L_x_151) ;  /* 0x0000006000017945 */ /* 0x000fe80003800000 */
[----:B------:R0:W-:Y:S01]  /*4480*/  @!P3 STG.E.U8 desc[UR36][R6.64+0x69], R79 ;  /* 0x0000694f0600b986 */ /* 0x0001e2000c101124 */
[----:B------:R-:W-:Y:S05]  /*4490*/  @P5 BRA `(.L_x_152) ;  /* 0x00000000000c5947 */ /* 0x000fea0003800000 */
[----:B------:R-:W1:Y:S02]  /*44a0*/  LDG.E.U8 R164, desc[UR36][R2.64+0x70] ;  /* 0x0000702402a47981 */ /* 0x000e64000c1e1100 */
[----:B-1----:R-:W-:-:S05]  /*44b0*/  PRMT R11, R164, 0x8880, RZ ;  /* 0x00008880a40b7816 */ /* 0x002fca00000000ff */
[----:B------:R-:W-:-:S07]  /*44c0*/  IMAD R10, R11, R152, RZ ;  /* 0x000000980b0a7224 */ /* 0x000fce00078e02ff */
.L_x_152:
[----:B------:R-:W-:Y:S05]  /*44d0*/  BSYNC B1 ;  /* 0x0000000000017941 */ /* 0x000fea0003800000 */
.L_x_151:
[----:B-1----:R-:W-:Y:S01]  /*44e0*/  @!P5 IMAD R11, R80, R153, R10 ;  /* 0x00000099500bd224 */ /* 0x002fe200078e020a */
[----:B------:R-:W-:Y:S04]  /*44f0*/  BSSY B1, `(.L_x_153) ;  /* 0x0000006000017945 */ /* 0x000fe80003800000 */
[----:B------:R1:W-:Y:S01]  /*4500*/  @!P5 STG.E.U8 desc[UR36][R4.64+0x70], R11 ;  /* 0x0000700b0400d986 */ /* 0x0003e2000c101124 */
[----:B------:R-:W-:Y:S05]  /*4510*/  @P2 BRA `(.L_x_154) ;  /* 0x00000000000c2947 */ /* 0x000fea0003800000 */
[----:B------:R-:W1:Y:S02]  /*4520*/  LDG.E.U8 R164, desc[UR36][R2.64+0x71] ;  /* 0x0000712402a47981 */ /* 0x000e64000c1e1100 */
[----:B-1----:R-:W-:-:S05]  /*4530*/  PRMT R11, R164, 0x8880, RZ ;  /* 0x00008880a40b7816 */ /* 0x002fca00000000ff */
[----:B------:R-:W-:-:S07]  /*4540*/  IMAD R10, R11, R152, RZ ;  /* 0x000000980b0a7224 */ /* 0x000fce00078e02ff */
.L_x_154:
[----:B------:R-:W-:Y:S05]  /*4550*/  BSYNC B1 ;  /* 0x0000000000017941 */ /* 0x000fea0003800000 */
.L_x_153:
        /* <DEDUP_REMOVED lines=11> */
.L_x_156:
[----:B------:R-:W-:Y:S05]  /*4610*/  BSYNC B1 ;  /* 0x0000000000017941 */ /* 0x000fea0003800000 */
.L_x_155:
[----:B-1----:R-:W-:Y:S01]  /*4620*/  @!P4 IMAD R11, R82, R153, R10 ;  /* 0x00000099520bc224 */ /* 0x002fe200078e020a */
[----:B------:R-:W-:Y:S04]  /*4630*/  BSSY B1, `(.L_x_157) ;  /* 0x0000006000017945 */ /* 0x000fe80003800000 */
[----:B------:R1:W-:Y:S01]  /*4640*/  @!P4 STG.E.U8 desc[UR36][R6.64+0x70], R11 ;  /* 0x0000700b0600c986 */ /* 0x0003e2000c101124 */
[----:B------:R-:W-:Y:S05]  /*4650*/  @P3 BRA `(.L_x_158) ;  /* 0x00000000000c3947 */ /* 0x000fea0003800000 */
[----:B------:R-:W1:Y:S02]  /*4660*/  LDG.E.U8 R164, desc[UR36][R8.64+0x71] ;  /* 0x0000712408a47981 */ /* 0x000e64000c1e1100 */
[----:B-1----:R-:W-:-:S05]  /*4670*/  PRMT R11, R164, 0x8880, RZ ;  /* 0x00008880a40b7816 */ /* 0x002fca00000000ff */
[----:B------:R-:W-:-:S07]  /*4680*/  IMAD R10, R11, R152, RZ ;  /* 0x000000980b0a7224 */ /* 0x000fce00078e02ff */
.L_x_158:
[----:B------:R-:W-:Y:S05]  /*4690*/  BSYNC B1 ;  /* 0x0000000000017941 */ /* 0x000fea0003800000 */
.L_x_157:
[----:B------:R-:W-:Y:S01]  /*46a0*/  @!P3 IMAD R83, R83, R153, R10 ;  /* 0x000000995353b224 */ /* 0x000fe200078e020a */
[----:B------:R-:W-:Y:S04]  /*46b0*/  BSSY B1, `(.L_x_159) ;  /* 0x0000006000017945 */ /* 0x000fe80003800000 */
[----:B------:R0:W-:Y:S01]  /*46c0*/  @!P3 STG.E.U8 desc[UR36][R6.64+0x71], R83 ;  /* 0x000071530600b986 */ /* 0x0001e2000c101124 */
[----:B------:R-:W-:Y:S05]  /*46d0*/  @P5 BRA `(.L_x_160) ;  /* 0x00000000000c5947 */ /* 0x000fea0003800000 */
[----:B------:R-:W1:Y:S02]  /*46e0*/  LDG.E.U8 R164, desc[UR36][R2.64+0x78] ;  /* 0x0000782402a47981 */ /* 0x000e64000c1e1100 */
[----:B-1----:R-:W-:-:S05]  /*46f0*/  PRMT R11, R164, 0x8880, RZ ;  /* 0x00008880a40b7816 */ /* 0x002fca00000000ff */
[----:B------:R-:W-:-:S07]  /*4700*/  IMAD R10, R11, R152, RZ ;  /* 0x000000980b0a7224 */ /* 0x000fce00078e02ff */
.L_x_160:
[----:B------:R-:W-:Y:S05]  /*4710*/  BSYNC B1 ;  /* 0x0000000000017941 */ /* 0x000fea0003800000 */
.L_x_159:
[----:B-1----:R-:W-:Y:S01]  /*4720*/  @!P5 IMAD R11, R84, R153, R10 ;  /* 0x00000099540bd224 */ /* 0x002fe200078e020a */
[----:B------:R-:W-:Y:S04]  /*4730*/  BSSY B1, `(.L_x_161) ;  /* 0x0000006000017945 */ /* 0x000fe80003800000 */
[----:B------:R1:W-:Y:S01]  /*4740*/  @!P5 STG.E.U8 desc[UR36][R4.64+0x78], R11 ;  /* 0x0000780b0400d986 */ /* 0x0003e2000c101124 */
[----:B------:R-:W-:Y:S05]  /*4750*/  @P2 BRA `(.L_x_162) ;  /* 0x00000000000c2947 */ /* 0x000fea0003800000 */
[----:B------:R-:W1:Y:S02]  /*4760*/  LDG.E.U8 R164, desc[UR36][R2.64+0x79] ;  /* 0x0000792402a47981 */ /* 0x000e64000c1e1100 */
[----:B-1----:R-:W-:-:S05]  /*4770*/  PRMT R11, R164, 0x8880, RZ ;  /* 0x00008880a40b7816 */ /* 0x002fca00000000ff */
[----:B------:R-:W-:-:S07]  /*4780*/  IMAD R10, R11, R152, RZ ;  /* 0x000000980b0a7224 */ /* 0x000fce00078e02ff */
.L_x_162:
[----:B------:R-:W-:Y:S05]  /*4790*/  BSYNC B1 ;  /* 0x0000000000017941 */ /* 0x000fea0003800000 */
.L_x_161:
        /* <DEDUP_REMOVED lines=11> */
.L_x_164:
[----:B------:R-:W-:Y:S05]  /*4850*/  BSYNC B1 ;  /* 0x0000000000017941 */ /* 0x000fea0003800000 */
.L_x_163:
[----:B-1----:R-:W-:Y:S01]  /*4860*/  @!P4 IMAD R11, R86, R153, R10 ;  /* 0x00000099560bc224 */ /* 0x002fe200078e020a */
[----:B------:R-:W-:Y:S04]  /*4870*/  BSSY B1, `(.L_x_165) ;  /* 0x0000006000017945 */ /* 0x000fe80003800000 */
[----:B------:R1:W-:Y:S01]  /*4880*/  @!P4 STG.E.U8 desc[UR36][R6.64+0x78], R11 ;  /* 0x0000780b0600c986 */ /* 0x0003e2000c101124 */
[----:B------:R-:W-:Y:S05]  /*4890*/  @P3 BRA `(.L_x_166) ;  /* 0x00000000000c3947 */ /* 0x000fea0003800000 */
[----:B------:R-:W1:Y:S02]  /*48a0*/  LDG.E.U8 R164, desc[UR36][R8.64+0x79] ;  /* 0x0000792408a47981 */ /* 0x000e64000c1e1100 */
[----:B-1----:R-:W-:-:S05]  /*48b0*/  PRMT R11, R164, 0x8880, RZ ;  /* 0x00008880a40b7816 */ /* 0x002fca00000000ff */
[----:B------:R-:W-:-:S07]  /*48c0*/  IMAD R10, R11, R152, RZ ;  /* 0x000000980b0a7224 */ /* 0x000fce00078e02ff */
.L_x_166:
[----:B------:R-:W-:Y:S05]  /*48d0*/  BSYNC B1 ;  /* 0x0000000000017941 */ /* 0x000fea0003800000 */
.L_x_165:
[----:B------:R-:W-:Y:S01]  /*48e0*/  @!P3 IMAD R87, R87, R153, R10 ;  /* 0x000000995757b224 */ /* 0x000fe200078e020a */
[----:B------:R-:W-:Y:S04]  /*48f0*/  BSSY B1, `(.L_x_167) ;  /* 0x0000006000017945 */ /* 0x000fe80003800000 */
[----:B------:R0:W-:Y:S01]  /*4900*/  @!P3 STG.E.U8 desc[UR36][R6.64+0x79], R87 ;  /* 0x000079570600b986 */ /* 0x0001e2000c101124 */
[----:B------:R-:W-:Y:S05]  /*4910*/  @P5 BRA `(.L_x_168) ;  /* 0x00000000000c5947 */ /* 0x000fea0003800000 */
[----:B------:R-:W1:Y:S02]  /*4920*/  LDG.E.U8 R164, desc[UR36][R2.64+0x80] ;  /* 0x0000802402a47981 */ /* 0x000e64000c1e1100 */
[----:B-1----:R-:W-:-:S05]  /*4930*/  PRMT R11, R164, 0x8880, RZ ;  /* 0x00008880a40b7816 */ /* 0x002fca00000000ff */
[----:B------:R-:W-:-:S07]  /*4940*/  IMAD R10, R11, R152, RZ ;  /* 0x000000980b0a7224 */ /* 0x000fce00078e02ff */
.L_x_168:
[----:B------:R-:W-:Y:S05]  /*4950*/  BSYNC B1 ;  /* 0x0000000000017941 */ /* 0x000fea0003800000 */
.L_x_167:
[----:B-1----:R-:W-:Y:S01]  /*4960*/  @!P5 IMAD R11, R88, R153, R10 ;  /* 0x00000099580bd224 */ /* 0x002fe200078e020a */
[----:B------:R-:W-:Y:S04]  /*4970*/  BSSY B1, `(.L_x_169) ;  /* 0x0000006000017945 */ /* 0x000fe80003800000 */
[----:B------:R1:W-:Y:S01]  /*4980*/  @!P5 STG.E.U8 desc[UR36][R4.64+0x80], R11 ;  /* 0x0000800b0400d986 */ /* 0x0003e2000c101124 */
[----:B------:R-:W-:Y:S05]  /*4990*/  @P2 BRA `(.L_x_170) ;  /* 0x00000000000c2947 */ /* 0x000fea0003800000 */
[----:B------:R-:W1:Y:S02]  /*49a0*/  LDG.E.U8 R164, desc[UR36][R2.64+0x81] ;  /* 0x0000812402a47981 */ /* 0x000e64000c1e1100 */
[----:B-1----:R-:W-:-:S05]  /*49b0*/  PRMT R11, R164, 0x8880, RZ ;  /* 0x00008880a40b7816 */ /* 0x002fca00000000ff */
[----:B------:R-:W-:-:S07]  /*49c0*/  IMAD R10, R11, R152, RZ ;  /* 0x000000980b0a7224 */ /* 0x000fce00078e02ff */
.L_x_170:
[----:B------:R-:W-:Y:S05]  /*49d0*/  BSYNC B1 ;  /* 0x0000000000017941 */ /* 0x000fea0003800000 */
.L_x_169:
        /* <DEDUP_REMOVED lines=11> */
.L_x_172:
[----:B------:R-:W-:Y:S05]  /*4a90*/  BSYNC B1 ;  /* 0x0000000000017941 */ /* 0x000fea0003800000 */
.L_x_171:
[----:B-1----:R-:W-:Y:S01]  /*4aa0*/  @!P4 IMAD R11, R90, R153, R10 ;  /* 0x000000995a0bc224 */ /* 0x002fe200078e020a */
[----:B------:R-:W-:Y:S04]  /*4ab0*/  BSSY B1, `(.L_x_173) ;  /* 0x0000006000017945 */ /* 0x000fe80003800000 */
[----:B------:R1:W-:Y:S01]  /*4ac0*/  @!P4 STG.E.U8 desc[UR36][R6.64+0x80], R11 ;  /* 0x0000800b0600c986 */ /* 0x0003e2000c101124 */
[----:B------:R-:W-:Y:S05]  /*4ad0*/  @P3 BRA `(.L_x_174) ;  /* 0x00000000000c3947 */ /* 0x000fea0003800000 */
[----:B------:R-:W1:Y:S02]  /*4ae0*/  LDG.E.U8 R164, desc[UR36][R8.64+0x81] ;  /* 0x0000812408a47981 */ /* 0x000e64000c1e1100 */
[----:B-1----:R-:W-:-:S05]  /*4af0*/  PRMT R11, R164, 0x8880, RZ ;  /* 0x00008880a40b7816 */ /* 0x002fca00000000ff */
[----:B------:R-:W-:-:S07]  /*4b00*/  IMAD R10, R11, R152, RZ ;  /* 0x000000980b0a7224 */ /* 0x000fce00078e02ff */
.L_x_174:
[----:B------:R-:W-:Y:S05]  /*4b10*/  BSYNC B1 ;  /* 0x0000000000017941 */ /* 0x000fea0003800000 */
.L_x_173:
[----:B------:R-:W-:Y:S01]  /*4b20*/  @!P3 IMAD R91, R91, R153, R10 ;  /* 0x000000995b5bb224 */ /* 0x000fe200078e020a */
[----:B------:R-:W-:Y:S04]  /*4b30*/  BSSY B1, `(.L_x_175) ;  /* 0x0000006000017945 */ /* 0x000fe80003800000 */
[----:B------:R0:W-:Y:S01]  /*4b40*/  @!P3 STG.E.U8 desc[UR36][R6.64+0x81], R91 ;  /* 0x0000815b0600b986 */ /* 0x0001e2000c101124 */
[----:B------:R-:W-:Y:S05]  /*4b50*/  @P5 BRA `(.L_x_176) ;  /* 0x00000000000c5947 */ /* 0x000fea0003800000 */
[----:B------:R-:W1:Y:S02]  /*4b60*/  LDG.E.U8 R164, desc[UR36][R2.64+0x88] ;  /* 0x0000882402a47981 */ /* 0x000e64000c1e1100 */
[----:B-1----:R-:W-:-:S05]  /*4b70*/  PRMT R11, R164, 0x8880, RZ ;  /* 0x00008880a40b7816 */ /* 0x002fca00000000ff */
[----:B------:R-:W-:-:S07]  /*4b80*/  IMAD R10, R11, R152, RZ ;  /* 0x000000980b0a7224 */ /* 0x000fce00078e02ff */
.L_x_176:
[----:B------:R-:W-:Y:S05]  /*4b90*/  BSYNC B1 ;  /* 0x0000000000017941 */ /* 0x000fea0003800000 */
.L_x_175:
[----:B-1----:R-:W-:Y:S01]  /*4ba0*/  @!P5 IMAD R11, R92, R153, R10 ;  /* 0x000000995c0bd224 */ /* 0x002fe200078e020a */
[----:B------:R-:W-:Y:S04]  /*4bb0*/  BSSY B1, `(.L_x_177) ;  /* 0x0000006000017945 */ /* 0x000fe80003800000 */
[----:B------:R1:W-:Y:S01]  /*4bc0*/  @!P5 STG.E.U8 desc[UR36][R4.64+0x88], R11 ;  /* 0x0000880b0400d986 */ /* 0x0003e2000c101124 */
[----:B------:R-:W-:Y:S05]  /*4bd0*/  @P2 BRA `(.L_x_178) ;  /* 0x00000000000c2947 */ /* 0x000fea0003800000 */
[----:B------:R-:W1:Y:S02]  /*4be0*/  LDG.E.U8 R164, desc[UR36][R2.64+0x89] ;  /* 0x0000892402a47981 */ /* 0x000e64000c1e1100 */
[----:B-1----:R-:W-:-:S05]  /*4bf0*/  PRMT R11, R164, 0x8880, RZ ;  /* 0x00008880a40b7816 */ /* 0x002fca00000000ff */
[----:B------:R-:W-:-:S07]  /*4c00*/  IMAD R10, R11, R152, RZ ;  /* 0x000000980b0a7224 */ /* 0x000fce00078e02ff */
.L_x_178:
[----:B------:R-:W-:Y:S05]  /*4c10*/  BSYNC B1 ;  /* 0x0000000000017941 */ /* 0x000fea0003800000 */
.L_x_177:
        /* <DEDUP_REMOVED lines=11> */
.L_x_180:
[----:B------:R-:W-:Y:S05]  /*4cd0*/  BSYNC B1 ;  /* 0x0000000000017941 */ /* 0x000fea0003800000 */
.L_x_179:
[----:B-1----:R-:W-:Y:S01]  /*4ce0*/  @!P4 IMAD R11, R94, R153, R10 ;  /* 0x000000995e0bc224 */ /* 0x002fe200078e020a */
[----:B------:R-:W-:Y:S04]  /*4cf0*/  BSSY B1, `(.L_x_181) ;  /* 0x0000006000017945 */ /* 0x000fe80003800000 */
[----:B------:R1:W-:Y:S01]  /*4d00*/  @!P4 STG.E.U8 desc[UR36][R6.64+0x88], R11 ;  /* 0x0000880b0600c986 */ /* 0x0003e2000c101124 */
[----:B------:R-:W-:Y:S05]  /*4d10*/  @P3 BRA `(.L_x_182) ;  /* 0x00000000000c3947 */ /* 0x000fea0003800000 */
[----:B------:R-:W1:Y:S02]  /*4d20*/  LDG.E.U8 R164, desc[UR36][R8.64+0x89] ;  /* 0x0000892408a47981 */ /* 0x000e64000c1e1100 */
[----:B-1----:R-:W-:-:S05]  /*4d30*/  PRMT R11, R164, 0x8880, RZ ;  /* 0x00008880a40b7816 */ /* 0x002fca00000000ff */
[----:B------:R-:W-:-:S07]  /*4d40*/  IMAD R10, R11, R152, RZ ;  /* 0x000000980b0a7224 */ /* 0x000fce00078e02ff */
.L_x_182:
[----:B------:R-:W-:Y:S05]  /*4d50*/  BSYNC B1 ;  /* 0x0000000000017941 */ /* 0x000fea0003800000 */
.L_x_181:
[----:B------:R-:W-:Y:S01]  /*4d60*/  @!P3 IMAD R95, R95, R153, R10 ;  /* 0x000000995f5fb224 */ /* 0x000fe200078e020a */
[----:B------:R-:W-:Y:S04]  /*4d70*/  BSSY B1, `(.L_x_183) ;  /* 0x0000006000017945 */ /* 0x000fe80003800000 */
[----:B------:R0:W-:Y:S01]  /*4d80*/  @!P3 STG.E.U8 desc[UR36][R6.64+0x89], R95 ;  /* 0x0000895f0600b986 */ /* 0x0001e2000c101124 */
[----:B------:R-:W-:Y:S05]  /*4d90*/  @P5 BRA `(.L_x_184) ;  /* 0x00000000000c5947 */ /* 0x000fea0003800000 */
[----:B------:R-:W1:Y:S02]  /*4da0*/  LDG.E.U8 R164, desc[UR36][R2.64+0x90] ;  /* 0x0000902402a47981 */ /* 0x000e64000c1e1100 */
[----:B-1----:R-:W-:-:S05]  /*4db0*/  PRMT R11, R164, 0x8880, RZ ;  /* 0x00008880a40b7816 */ /* 0x002fca00000000ff */
[----:B------:R-:W-:-:S07]  /*4dc0*/  IMAD R10, R11, R152, RZ ;  /* 0x000000980b0a7224 */ /* 0x000fce00078e02ff */
.L_x_184:
[----:B------:R-:W-:Y:S05]  /*4dd0*/  BSYNC B1 ;  /* 0x0000000000017941 */ /* 0x000fea0003800000 */
.L_x_183:
[----:B-1----:R-:W-:Y:S01]  /*4de0*/  @!P5 IMAD R11, R96, R153, R10 ;  /* 0x00000099600bd224 */ /* 0x002fe200078e020a */
[----:B------:R-:W-:Y:S04]  /*4df0*/  BSSY B1, `(.L_x_185) ;  /* 0x0000006000017945 */ /* 0x000fe80003800000 */
[----:B------:R1:W-:Y:S01]  /*4e00*/  @!P5 STG.E.U8 desc[UR36][R4.64+0x90], R11 ;  /* 0x0000900b0400d986 */ /* 0x0003e2000c101124 */
[----:B------:R-:W-:Y:S05]  /*4e10*/  @P2 BRA `(.L_x_186) ;  /* 0x00000000000c2947 */ /* 0x000fea0003800000 */
[----:B------:R-:W1:Y:S02]  /*4e20*/  LDG.E.U8 R164, desc[UR36][R2.64+0x91] ;  /* 0x0000912402a47981 */ /* 0x000e64000c1e1100 */
[----:B-1----:R-:W-:-:S05]  /*4e30*/  PRMT R11, R164, 0x8880, RZ ;  /* 0x00008880a40b7816 */ /* 0x002fca00000000ff */
[----:B------:R-:W-:-:S07]  /*4e40*/  IMAD R10, R11, R152, RZ ;  /* 0x000000980b0a7224 */ /* 0x000fce00078e02ff */
.L_x_186:
[----:B------:R-:W-:Y:S05]  /*4e50*/  BSYNC B1 ;  /* 0x0000000000017941 */ /* 0x000fea0003800000 */
.L_x_185:
        /* <DEDUP_REMOVED lines=11> */
.L_x_188:
[----:B------:R-:W-:Y:S05]  /*4f10*/  BSYNC B1 ;  /* 0x0000000000017941 */ /* 0x000fea0003800000 */
.L_x_187:
[----:B-1----:R-:W-:Y:S01]  /*4f20*/  @!P4 IMAD R11, R98, R153, R10 ;  /* 0x00000099620bc224 */ /* 0x002fe200078e020a */
[----:B------:R-:W-:Y:S04]  /*4f30*/  BSSY B1, `(.L_x_189) ;  /* 0x0000006000017945 */ /* 0x000fe80003800000 */
[----:B------:R1:W-:Y:S01]  /*4f40*/  @!P4 STG.E.U8 desc[UR36][R6.64+0x90], R11 ;  /* 0x0000900b0600c986 */ /* 0x0003e2000c101124 */
[----:B------:R-:W-:Y:S05]  /*4f50*/  @P3 BRA `(.L_x_190) ;  /* 0x00000000000c3947 */ /* 0x000fea0003800000 */
[----:B------:R-:W1:Y:S02]  /*4f60*/  LDG.E.U8 R164, desc[UR36][R8.64+0x91] ;  /* 0x0000912408a47981 */ /* 0x000e64000c1e1100 */
[----:B-1----:R-:W-:-:S05]  /*4f70*/  PRMT R11, R164, 0x8880, RZ ;  /* 0x00008880a40b7816 */ /* 0x002fca00000000ff */
[----:B------:R-:W-:-:S07]  /*4f80*/  IMAD R10, R11, R152, RZ ;  /* 0x000000980b0a7224 */ /* 0x000fce00078e02ff */
.L_x_190:
[----:B------:R-:W-:Y:S05]  /*4f90*/  BSYNC B1 ;  /* 0x0000000000017941 */ /* 0x000fea0003800000 */
.L_x_189:
[----:B------:R-:W-:Y:S01]  /*4fa0*/  @!P3 IMAD R99, R99, R153, R10 ;  /* 0x000000996363b224 */ /* 0x000fe200078e020a */
[----:B------:R-:W-:Y:S04]  /*4fb0*/  BSSY B1, `(.L_x_191) ;  /* 0x0000006000017945 */ /* 0x000fe80003800000 */
[----:B------:R0:W-:Y:S01]  /*4fc0*/  @!P3 STG.E.U8 desc[UR36][R6.64+0x91], R99 ;  /* 0x000091630600b986 */ /* 0x0001e2000c101124 */
[----:B------:R-:W-:Y:S05]  /*4fd0*/  @P5 BRA `(.L_x_192) ;  /* 0x00000000000c5947 */ /* 0x000fea0003800000 */
[----:B------:R-:W1:Y:S02]  /*4fe0*/  LDG.E.U8 R164, desc[UR36][R2.64+0x98] ;  /* 0x0000982402a47981 */ /* 0x000e64000c1e1100 */
[----:B-1----:R-:W-:-:S05]  /*4ff0*/  PRMT R11, R164, 0x8880, RZ ;  /* 0x00008880a40b7816 */ /* 0x002fca00000000ff */
[----:B------:R-:W-:-:S07]  /*5000*/  IMAD R10, R11, R152, RZ ;  /* 0x000000980b0a7224 */ /* 0x000fce00078e02ff */
.L_x_192:
[----:B------:R-:W-:Y:S05]  /*5010*/  BSYNC B1 ;  /* 0x0000000000017941 */ /* 0x000fea0003800000 */
.L_x_191:
[----:B-1----:R-:W-:Y:S01]  /*5020*/  @!P5 IMAD R11, R100, R153, R10 ;  /* 0x00000099640bd224 */ /* 0x002fe200078e020a */
[----:B------:R-:W-:Y:S04]  /*5030*/  BSSY B1, `(.L_x_193) ;  /* 0x0000006000017945 */ /* 0x000fe80003800000 */
[----:B------:R1:W-:Y:S01]  /*5040*/  @!P5 STG.E.U8 desc[UR36][R4.64+0x98], R11 ;  /* 0x0000980b0400d986 */ /* 0x0003e2000c101124 */
[----:B------:R-:W-:Y:S05]  /*5050*/  @P2 BRA `(.L_x_194) ;  /* 0x00000000000c2947 */ /* 0x000fea0003800000 */
[----:B------:R-:W1:Y:S02]  /*5060*/  LDG.E.U8 R164, desc[UR36][R2.64+0x99] ;  /* 0x0000992402a47981 */ /* 0x000e64000c1e1100 */
[----:B-1----:R-:W-:-:S05]  /*5070*/  PRMT R11, R164, 0x8880, RZ ;  /* 0x00008880a40b7816 */ /* 0x002fca00000000ff */
[----:B------:R-:W-:-:S07]  /*5080*/  IMAD R10, R11, R152, RZ ;  /* 0x000000980b0a7224 */ /* 0x000fce00078e02ff */
.L_x_194:
[----:B------:R-:W-:Y:S05]  /*5090*/  BSYNC B1 ;  /* 0x0000000000017941 */ /* 0x000fea0003800000 */
.L_x_193:
        /* <DEDUP_REMOVED lines=11> */
.L_x_196:
[----:B------:R-:W-:Y:S05]  /*5150*/  BSYNC B1 ;  /* 0x0000000000017941 */ /* 0x000fea0003800000 */
.L_x_195:
[----:B-1----:R-:W-:Y:S01]  /*5160*/  @!P4 IMAD R11, R102, R153, R10 ;  /* 0x00000099660bc224 */ /* 0x002fe200078e020a */
[----:B------:R-:W-:Y:S04]  /*5170*/  BSSY B1, `(.L_x_197) ;  /* 0x0000006000017945 */ /* 0x000fe80003800000 */
[----:B------:R1:W-:Y:S01]  /*5180*/  @!P4 STG.E.U8 desc[UR36][R6.64+0x98], R11 ;  /* 0x0000980b0600c986 */ /* 0x0003e2000c101124 */
[----:B------:R-:W-:Y:S05]  /*5190*/  @P3 BRA `(.L_x_198) ;  /* 0x00000000000c3947 */ /* 0x000fea0003800000 */
[----:B------:R-:W1:Y:S02]  /*51a0*/  LDG.E.U8 R164, desc[UR36][R8.64+0x99] ;  /* 0x0000992408a47981 */ /* 0x000e64000c1e1100 */
[----:B-1----:R-:W-:-:S05]  /*51b0*/  PRMT R11, R164, 0x8880, RZ ;  /* 0x00008880a40b7816 */ /* 0x002fca00000000ff */
[----:B------:R-:W-:-:S07]  /*51c0*/  IMAD R10, R11, R152, RZ ;  /* 0x000000980b0a7224 */ /* 0x000fce00078e02ff */
.L_x_198:
[----:B------:R-:W-:Y:S05]  /*51d0*/  BSYNC B1 ;  /* 0x0000000000017941 */ /* 0x000fea0003800000 */
.L_x_197:
[----:B------:R-:W-:Y:S01]  /*51e0*/  @!P3 IMAD R103, R103, R153, R10 ;  /* 0x000000996767b224 */ /* 0x000fe200078e020a */
[----:B------:R-:W-:Y:S04]  /*51f0*/  BSSY B1, `(.L_x_199) ;  /* 0x0000006000017945 */ /* 0x000fe80003800000 */
[----:B------:R0:W-:Y:S01]  /*5200*/  @!P3 STG.E.U8 desc[UR36][R6.64+0x99], R103 ;  /* 0x000099670600b986 */ /* 0x0001e2000c101124 */
[----:B------:R-:W-:Y:S05]  /*5210*/  @P5 BRA `(.L_x_200) ;  /* 0x00000000000c5947 */ /* 0x000fea0003800000 */
[----:B------:R-:W1:Y:S02]  /*5220*/  LDG.E.U8 R164, desc[UR36][R2.64+0xa0] ;  /* 0x0000a02402a47981 */ /* 0x000e64000c1e1100 */
[----:B-1----:R-:W-:-:S05]  /*5230*/  PRMT R11, R164, 0x8880, RZ ;  /* 0x00008880a40b7816 */ /* 0x002fca00000000ff */
[----:B------:R-:W-:-:S07]  /*5240*/  IMAD R10, R11, R152, RZ ;  /* 0x000000980b0a7224 */ /* 0x000fce00078e02ff */
.L_x_200:
[----:B------:R-:W-:Y:S05]  /*5250*/  BSYNC B1 ;  /* 0x0000000000017941 */ /* 0x000fea0003800000 */
.L_x_199:
[----:B-1----:R-:W-:Y:S01]  /*5260*/  @!P5 IMAD R11, R104, R153, R10 ;  /* 0x00000099680bd224 */ /* 0x002fe200078e020a */
[----:B------:R-:W-:Y:S04]  /*5270*/  BSSY B1, `(.L_x_201) ;  /* 0x0000006000017945 */ /* 0x000fe80003800000 */
[----:B------:R1:W-:Y:S01]  /*5280*/  @!P5 STG.E.U8 desc[UR36][R4.64+0xa0], R11 ;  /* 0x0000a00b0400d986 */ /* 0x0003e2000c101124 */
[----:B------:R-:W-:Y:S05]  /*5290*/  @P2 BRA `(.L_x_202) ;  /* 0x00000000000c2947 */ /* 0x000fea0003800000 */
[----:B------:R-:W1:Y:S02]  /*52a0*/  LDG.E.U8 R164, desc[UR36][R2.64+0xa1] ;  /* 0x0000a12402a47981 */ /* 0x000e64000c1e1100 */
[----:B-1----:R-:W-:-:S05]  /*52b0*/  PRMT R11, R164, 0x8880, RZ ;  /* 0x00008880a40b7816 */ /* 0x002fca00000000ff */
[----:B------:R-:W-:-:S07]  /*52c0*/  IMAD R10, R11, R152, RZ ;  /* 0x000000980b0a7224 */ /* 0x000fce00078e02ff */
.L_x_202:
[----:B------:R-:W-:Y:S05]  /*52d0*/  BSYNC B1 ;  /* 0x0000000000017941 */ /* 0x000fea0003800000 */
.L_x_201:
        /* <DEDUP_REMOVED lines=11> */
.L_x_204:
[----:B------:R-:W-:Y:S05]  /*5390*/  BSYNC B1 ;  /* 0x0000000000017941 */ /* 0x000fea0003800000 */
.L_x_203:
[----:B-1----:R-:W-:Y:S01]  /*53a0*/  @!P4 IMAD R11, R106, R153, R10 ;  /* 0x000000996a0bc224 */ /* 0x002fe200078e020a */
[----:B------:R-:W-:Y:S04]  /*53b0*/  BSSY B1, `(.L_x_205) ;  /* 0x0000006000017945 */ /* 0x000fe80003800000 */
[----:B------:R1:W-:Y:S01]  /*53c0*/  @!P4 STG.E.U8 desc[UR36][R6.64+0xa0], R11 ;  /* 0x0000a00b0600c986 */ /* 0x0003e2000c101124 */
[----:B------:R-:W-:Y:S05]  /*53d0*/  @P3 BRA `(.L_x_206) ;  /* 0x00000000000c3947 */ /* 0x000fea0003800000 */
[----:B------:R-:W1:Y:S02]  /*53e0*/  LDG.E.U8 R164, desc[UR36][R8.64+0xa1] ;  /* 0x0000a12408a47981 */ /* 0x000e64000c1e1100 */
[----:B-1----:R-:W-:-:S05]  /*53f0*/  PRMT R11, R164, 0x8880, RZ ;  /* 0x00008880a40b7816 */ /* 0x002fca00000000ff */
[----:B------:R-:W-:-:S07]  /*5400*/  IMAD R10, R11, R152, RZ ;  /* 0x000000980b0a7224 */ /* 0x000fce00078e02ff */
.L_x_206:
[----:B------:R-:W-:Y:S05]  /*5410*/  BSYNC B1 ;  /* 0x0000000000017941 */ /* 0x000fea0003800000 */
.L_x_205:
[----:B------:R-:W-:Y:S01]  /*5420*/  @!P3 IMAD R107, R107, R153, R10 ;  /* 0x000000996b6bb224 */ /* 0x000fe200078e020a */
[----:B------:R-:W-:Y:S04]  /*5430*/  BSSY B1, `(.L_x_207) ;  /* 0x0000006000017945 */ /* 0x000fe80003800000 */
[----:B------:R0:W-:Y:S01]  /*5440*/  @!P3 STG.E.U8 desc[UR36][R6.64+0xa1], R107 ;  /* 0x0000a16b0600b986 */ /* 0x0001e2000c101124 */
[----:B------:R-:W-:Y:S05]  /*5450*/  @P5 BRA `(.L_x_208) ;  /* 0x00000000000c5947 */ /* 0x000fea0003800000 */
[----:B------:R-:W1:Y:S02]  /*5460*/  LDG.E.U8 R164, desc[UR36][R2.64+0xa8] ;  /* 0x0000a82402a47981 */ /* 0x000e64000c1e1100 */
[----:B-1----:R-:W-:-:S05]  /*5470*/  PRMT R11, R164, 0x8880, RZ ;  /* 0x00008880a40b7816 */ /* 0x002fca00000000ff */
[----:B------:R-:W-:-:S07]  /*5480*/  IMAD R10, R11, R152, RZ ;  /* 0x000000980b0a7224 */ /* 0x000fce00078e02ff */
.L_x_208:
[----:B------:R-:W-:Y:S05]  /*5490*/  BSYNC B1 ;  /* 0x0000000000017941 */ /* 0x000fea0003800000 */
.L_x_207:
[----:B-1----:R-:W-:Y:S01]  /*54a0*/  @!P5 IMAD R11, R108, R153, R10 ;  /* 0x000000996c0bd224 */ /* 0x002fe200078e020a */
[----:B------:R-:W-:Y:S04]  /*54b0*/  BSSY B1, `(.L_x_209) ;  /* 0x0000006000017945 */ /* 0x000fe80003800000 */
[----:B------:R1:W-:Y:S01]  /*54c0*/  @!P5 STG.E.U8 desc[UR36][R4.64+0xa8], R11 ;  /* 0x0000a80b0400d986 */ /* 0x0003e2000c101124 */
[----:B------:R-:W-:Y:S05]  /*54d0*/  @P2 BRA `(.L_x_210) ;  /* 0x00000000000c2947 */ /* 0x000fea0003800000 */
[----:B------:R-:W1:Y:S02]  /*54e0*/  LDG.E.U8 R164, desc[UR36][R2.64+0xa9] ;  /* 0x0000a92402a47981 */ /* 0x000e64000c1e1100 */
[----:B-1----:R-:W-:-:S05]  /*54f0*/  PRMT R11, R164, 0x8880, RZ ;  /* 0x00008880a40b7816 */ /* 0x002fca00000000ff */
[----:B------:R-:W-:-:S07]  /*5500*/  IMAD R10, R11, R152, RZ ;  /* 0x000000980b0a7224 */ /* 0x000fce00078e02ff */
.L_x_210:
[----:B------:R-:W-:Y:S05]  /*5510*/  BSYNC B1 ;  /* 0x0000000000017941 */ /* 0x000fea0003800000 */
.L_x_209:
        /* <DEDUP_REMOVED lines=11> */
.L_x_212:
[----:B------:R-:W-:Y:S05]  /*55d0*/  BSYNC B1 ;  /* 0x0000000000017941 */ /* 0x000fea0003800000 */
.L_x_211:
[----:B-1----:R-:W-:Y:S01]  /*55e0*/  @!P4 IMAD R11, R110, R153, R10 ;  /* 0x000000996e0bc224 */ /* 0x002fe200078e020a */
[----:B------:R-:W-:Y:S04]  /*55f0*/  BSSY B1, `(.L_x_213) ;  /* 0x0000006000017945 */ /* 0x000fe80003800000 */
[----:B------:R1:W-:Y:S01]  /*5600*/  @!P4 STG.E.U8 desc[UR36][R6.64+0xa8], R11 ;  /* 0x0000a80b0600c986 */ /* 0x0003e2000c101124 */
[----:B------:R-:W-:Y:S05]  /*5610*/  @P3 BRA `(.L_x_214) ;  /* 0x00000000000c3947 */ /* 0x000fea0003800000 */
[----:B------:R-:W1:Y:S02]  /*5620*/  LDG.E.U8 R164, desc[UR36][R8.64+0xa9] ;  /* 0x0000a92408a47981 */ /* 0x000e64000c1e1100 */
[----:B-1----:R-:W-:-:S05]  /*5630*/  PRMT R11, R164, 0x8880, RZ ;  /* 0x00008880a40b7816 */ /* 0x002fca00000000ff */
[----:B------:R-:W-:-:S07]  /*5640*/  IMAD R10, R11, R152, RZ ;  /* 0x000000980b0a7224 */ /* 0x000fce00078e02ff */
.L_x_214:
[----:B------:R-:W-:Y:S05]  /*5650*/  BSYNC B1 ;  /* 0x0000000000017941 */ /* 0x000fea0003800000 */
.L_x_213:
[----:B------:R-:W-:Y:S01]  /*5660*/  @!P3 IMAD R111, R111, R153, R10 ;  /* 0x000000996f6fb224 */ /* 0x000fe200078e020a */
[----:B------:R-:W-:Y:S04]  /*5670*/  BSSY B1, `(.L_x_215) ;  /* 0x0000006000017945 */ /* 0x000fe80003800000 */
[----:B------:R0:W-:Y:S01]  /*5680*/  @!P3 STG.E.U8 desc[UR36][R6.64+0xa9], R111 ;  /* 0x0000a96f0600b986 */ /* 0x0001e2000c101124 */
[----:B------:R-:W-:Y:S05]  /*5690*/  @P5 BRA `(.L_x_216) ;  /* 0x00000000000c5947 */ /* 0x000fea0003800000 */
[----:B------:R-:W1:Y:S02]  /*56a0*/  LDG.E.U8 R164, desc[UR36][R2.64+0xb0] ;  /* 0x0000b02402a47981 */ /* 0x000e64000c1e1100 */
[----:B-1----:R-:W-:-:S05]  /*56b0*/  PRMT R11, R164, 0x8880, RZ ;  /* 0x00008880a40b7816 */ /* 0x002fca00000000ff */
[----:B------:R-:W-:-:S07]  /*56c0*/  IMAD R10, R11, R152, RZ ;  /* 0x000000980b0a7224 */ /* 0x000fce00078e02ff */
.L_x_216:
[----:B------:R-:W-:Y:S05]  /*56d0*/  BSYNC B1 ;  /* 0x0000000000017941 */ /* 0x000fea0003800000 */
.L_x_215:
[----:B-1----:R-:W-:Y:S01]  /*56e0*/  @!P5 IMAD R11, R112, R153, R10 ;  /* 0x00000099700bd224 */ /* 0x002fe200078e020a */
[----:B------:R-:W-:Y:S04]  /*56f0*/  BSSY B1, `(.L_x_217) ;  /* 0x0000006000017945 */ /* 0x000fe80003800000 */
[----:B------:R1:W-:Y:S01]  /*5700*/  @!P5 STG.E.U8 desc[UR36][R4.64+0xb0], R11 ;  /* 0x0000b00b0400d986 */ /* 0x0003e2000c101124 */
[----:B------:R-:W-:Y:S05]  /*5710*/  @P2 BRA `(.L_x_218) ;  /* 0x00000000000c2947 */ /* 0x000fea0003800000 */
[----:B------:R-:W1:Y:S02]  /*5720*/  LDG.E.U8 R164, desc[UR36][R2.64+0xb1] ;  /* 0x0000b12402a47981 */ /* 0x000e64000c1e1100 */
[----:B-1----:R-:W-:-:S05]  /*5730*/  PRMT R11, R164, 0x8880, RZ ;  /* 0x00008880a40b7816 */ /* 0x002fca00000000ff */
[----:B------:R-:W-:-:S07]  /*5740*/  IMAD R10, R11, R152, RZ ;  /* 0x000000980b0a7224 */ /* 0x000fce00078e02ff */
.L_x_218:
[----:B------:R-:W-:Y:S05]  /*5750*/  BSYNC B1 ;  /* 0x0000000000017941 */ /* 0x000fea0003800000 */
.L_x_217:
        /* <DEDUP_REMOVED lines=11> */
.L_x_220:
[----:B------:R-:W-:Y:S05]  /*5810*/  BSYNC B1 ;  /* 0x0000000000017941 */ /* 0x000fea0003800000 */
.L_x_219:
[----:B-1----:R-:W-:Y:S01]  /*5820*/  @!P4 IMAD R11, R114, R153, R10 ;  /* 0x00000099720bc224 */ /* 0x002fe200078e020a */
[----:B------:R-:W-:Y:S04]  /*5830*/  BSSY B1, `(.L_x_221) ;  /* 0x0000006000017945 */ /* 0x000fe80003800000 */
[----:B------:R1:W-:Y:S01]  /*5840*/  @!P4 STG.E.U8 desc[UR36][R6.64+0xb0], R11 ;  /* 0x0000b00b0600c986 */ /* 0x0003e2000c101124 */
[----:B------:R-:W-:Y:S05]  /*5850*/  @P3 BRA `(.L_x_222) ;  /* 0x00000000000c3947 */ /* 0x000fea0003800000 */
[----:B------:R-:W1:Y:S02]  /*5860*/  LDG.E.U8 R164, desc[UR36][R8.64+0xb1] ;  /* 0x0000b12408a47981 */ /* 0x000e64000c1e1100 */
[----:B-1----:R-:W-:-:S05]  /*5870*/  PRMT R11, R164, 0x8880, RZ ;  /* 0x00008880a40b7816 */ /* 0x002fca00000000ff */
[----:B------:R-:W-:-:S07]  /*5880*/  IMAD R10, R11, R152, RZ ;  /* 0x000000980b0a7224 */ /* 0x000fce00078e02ff */
.L_x_222:
[----:B------:R-:W-:Y:S05]  /*5890*/  BSYNC B1 ;  /* 0x0000000000017941 */ /* 0x000fea0003800000 */
.L_x_221:
[----:B------:R-:W-:Y:S01]  /*58a0*/  @!P3 IMAD R115, R115, R153, R10 ;  /* 0x000000997373b224 */ /* 0x000fe200078e020a */
[----:B------:R-:W-:Y:S04]  /*58b0*/  BSSY B1, `(.L_x_223) ;  /* 0x0000006000017945 */ /* 0x000fe80003800000 */
[----:B------:R0:W-:Y:S01]  /*58c0*/  @!P3 STG.E.U8 desc[UR36][R6.64+0xb1], R115 ;  /* 0x0000b1730600b986 */ /* 0x0001e2000c101124 */
[----:B------:R-:W-:Y:S05]  /*58d0*/  @P5 BRA `(.L_x_224) ;  /* 0x00000000000c5947 */ /* 0x000fea0003800000 */
[----:B------:R-:W1:Y:S02]  /*58e0*/  LDG.E.U8 R164, desc[UR36][R2.64+0xb8] ;  /* 0x0000b82402a47981 */ /* 0x000e64000c1e1100 */
[----:B-1----:R-:W-:-:S05]  /*58f0*/  PRMT R11, R164, 0x8880, RZ ;  /* 0x00008880a40b7816 */ /* 0x002fca00000000ff */
[----:B------:R-:W-:-:S07]  /*5900*/  IMAD R10, R11, R152, RZ ;  /* 0x000000980b0a7224 */ /* 0x000fce00078e02ff */
.L_x_224:
[----:B------:R-:W-:Y:S05]  /*5910*/  BSYNC B1 ;  /* 0x0000000000017941 */ /* 0x000fea0003800000 */
.L_x_223:
[----:B-1----:R-:W-:Y:S01]  /*5920*/  @!P5 IMAD R11, R116, R153, R10 ;  /* 0x00000099740bd224 */ /* 0x002fe200078e020a */
[----:B------:R-:W-:Y:S04]  /*5930*/  BSSY B1, `(.L_x_225) ;  /* 0x0000006000017945 */ /* 0x000fe80003800000 */
[----:B------:R1:W-:Y:S01]  /*5940*/  @!P5 STG.E.U8 desc[UR36][R4.64+0xb8], R11 ;  /* 0x0000b80b0400d986 */ /* 0x0003e2000c101124 */
[----:B------:R-:W-:Y:S05]  /*5950*/  @P2 BRA `(.L_x_226) ;  /* 0x00000000000c2947 */ /* 0x000fea0003800000 */
[----:B------:R-:W1:Y:S02]  /*5960*/  LDG.E.U8 R164, desc[UR36][R2.64+0xb9] ;  /* 0x0000b92402a47981 */ /* 0x000e64000c1e1100 */
[----:B-1----:R-:W-:-:S05]  /*5970*/  PRMT R11, R164, 0x8880, RZ ;  /* 0x00008880a40b7816 */ /* 0x002fca00000000ff */
[----:B------:R-:W-:-:S07]  /*5980*/  IMAD R10, R11, R152, RZ ;  /* 0x000000980b0a7224 */ /* 0x000fce00078e02ff */
.L_x_226:
[----:B------:R-:W-:Y:S05]  /*5990*/  BSYNC B1 ;  /* 0x0000000000017941 */ /* 0x000fea0003800000 */
.L_x_225:
        /* <DEDUP_REMOVED lines=11> */
.L_x_228:
[----:B------:R-:W-:Y:S05]  /*5a50*/  BSYNC B1 ;  /* 0x0000000000017941 */ /* 0x000fea0003800000 */
.L_x_227:
[----:B-1----:R-:W-:Y:S01]  /*5a60*/  @!P4 IMAD R11, R118, R153, R10 ;  /* 0x00000099760bc224 */ /* 0x002fe200078e020a */
[----:B------:R-:W-:Y:S04]  /*5a70*/  BSSY B1, `(.L_x_229) ;  /* 0x0000006000017945 */ /* 0x000fe80003800000 */
[----:B------:R1:W-:Y:S01]  /*5a80*/  @!P4 STG.E.U8 desc[UR36][R6.64+0xb8], R11 ;  /* 0x0000b80b0600c986 */ /* 0x0003e2000c101124 */
[----:B------:R-:W-:Y:S05]  /*5a90*/  @P3 BRA `(.L_x_230) ;  /* 0x00000000000c3947 */ /* 0x000fea0003800000 */
[----:B------:R-:W1:Y:S02]  /*5aa0*/  LDG.E.U8 R164, desc[UR36][R8.64+0xb9] ;  /* 0x0000b92408a47981 */ /* 0x000e64000c1e1100 */
[----:B-1----:R-:W-:-:S05]  /*5ab0*/  PRMT R11, R164, 0x8880, RZ ;  /* 0x00008880a40b7816 */ /* 0x002fca00000000ff */
[----:B------:R-:W-:-:S07]  /*5ac0*/  IMAD R10, R11, R152, RZ ;  /* 0x000000980b0a7224 */ /* 0x000fce00078e02ff */
.L_x_230:
[----:B------:R-:W-:Y:S05]  /*5ad0*/  BSYNC B1 ;  /* 0x0000000000017941 */ /* 0x000fea0003800000 */
.L_x_229:
[----:B------:R-:W-:Y:S01]  /*5ae0*/  @!P3 IMAD R119, R119, R153, R10 ;  /* 0x000000997777b224 */ /* 0x000fe200078e020a */
[----:B------:R-:W-:Y:S04]  /*5af0*/  BSSY B1, `(.L_x_231) ;  /* 0x0000006000017945 */ /* 0x000fe80003800000 */
[----:B------:R0:W-:Y:S01]  /*5b00*/  @!P3 STG.E.U8 desc[UR36][R6.64+0xb9], R119 ;  /* 0x0000b9770600b986 */ /* 0x0001e2000c101124 */
[----:B------:R-:W-:Y:S05]  /*5b10*/  @P5 BRA `(.L_x_232) ;  /* 0x00000000000c5947 */ /* 0x000fea0003800000 */
[----:B------:R-:W1:Y:S02]  /*5b20*/  LDG.E.U8 R164, desc[UR36][R2.64+0xc0] ;  /* 0x0000c02402a47981 */ /* 0x000e64000c1e1100 */
[----:B-1----:R-:W-:-:S05]  /*5b30*/  PRMT R11, R164, 0x8880, RZ ;  /* 0x00008880a40b7816 */ /* 0x002fca00000000ff */
[----:B------:R-:W-:-:S07]  /*5b40*/  IMAD R10, R11, R152, RZ ;  /* 0x000000980b0a7224 */ /* 0x000fce00078e02ff */
.L_x_232:
[----:B------:R-:W-:Y:S05]  /*5b50*/  BSYNC B1 ;  /* 0x0000000000017941 */ /* 0x000fea0003800000 */
.L_x_231:
[----:B-1----:R-:W-:Y:S01]  /*5b60*/  @!P5 IMAD R11, R120, R153, R10 ;  /* 0x00000099780bd224 */ /* 0x002fe200078e020a */
[----:B------:R-:W-:Y:S04]  /*5b70*/  BSSY B1, `(.L_x_233) ;  /* 0x0000006000017945 */ /* 0x000fe80003800000 */
[----:B------:R1:W-:Y:S01]  /*5b80*/  @!P5 STG.E.U8 desc[UR36][R4.64+0xc0], R11 ;  /* 0x0000c00b0400d986 */ /* 0x0003e2000c101124 */
[----:B------:R-:W-:Y:S05]  /*5b90*/  @P2 BRA `(.L_x_234) ;  /* 0x00000000000c2947 */ /* 0x000fea0003800000 */
[----:B------:R-:W1:Y:S02]  /*5ba0*/  LDG.E.U8 R164, desc[UR36][R2.64+0xc1] ;  /* 0x0000c12402a47981 */ /* 0x000e64000c1e1100 */
[----:B-1----:R-:W-:-:S05]  /*5bb0*/  PRMT R11, R164, 0x8880, RZ ;  /* 0x00008880a40b7816 */ /* 0x002fca00000000ff */
[----:B------:R-:W-:-:S07]  /*5bc0*/  IMAD R10, R11, R152, RZ ;  /* 0x000000980b0a7224 */ /* 0x000fce00078e02ff */
.L_x_234:
[----:B------:R-:W-:Y:S05]  /*5bd0*/  BSYNC B1 ;  /* 0x0000000000017941 */ /* 0x000fea0003800000 */
.L_x_233:
        /* <DEDUP_REMOVED lines=11> */
.L_x_236:
[----:B------:R-:W-:Y:S05]  /*5c90*/  BSYNC B1 ;  /* 0x0000000000017941 */ /* 0x000fea0003800000 */
.L_x_235:
[----:B-1----:R-:W-:Y:S01]  /*5ca0*/  @!P4 IMAD R11, R122, R153, R10 ;  /* 0x000000997a0bc224 */ /* 0x002fe200078e020a */
[----:B------:R-:W-:Y:S04]  /*5cb0*/  BSSY B1, `(.L_x_237) ;  /* 0x0000006000017945 */ /* 0x000fe80003800000 */
[----:B------:R1:W-:Y:S01]  /*5cc0*/  @!P4 STG.E.U8 desc[UR36][R6.64+0xc0], R11 ;  /* 0x0000c00b0600c986 */ /* 0x0003e2000c101124 */
[----:B------:R-:W-:Y:S05]  /*5cd0*/  @P3 BRA `(.L_x_238) ;  /* 0x00000000000c3947 */ /* 0x000fea0003800000 */
[----:B------:R-:W1:Y:S02]  /*5ce0*/  LDG.E.U8 R164, desc[UR36][R8.64+0xc1] ;  /* 0x0000c12408a47981 */ /* 0x000e64000c1e1100 */
[----:B-1----:R-:W-:-:S05]  /*5cf0*/  PRMT R11, R164, 0x8880, RZ ;  /* 0x00008880a40b7816 */ /* 0x002fca00000000ff */
[----:B------:R-:W-:-:S07]  /*5d00*/  IMAD R10, R11, R152, RZ ;  /* 0x000000980b0a7224 */ /* 0x000fce00078e02ff */
.L_x_238:
[----:B------:R-:W-:Y:S05]  /*5d10*/  BSYNC B1 ;  /* 0x0000000000017941 */ /* 0x000fea0003800000 */
.L_x_237:
[----:B------:R-:W-:Y:S01]  /*5d20*/  @!P3 IMAD R123, R123, R153, R10 ;  /* 0x000000997b7bb224 */ /* 0x000fe200078e020a */
[----:B------:R-:W-:Y:S04]  /*5d30*/  BSSY B1, `(.L_x_239) ;  /* 0x0000006000017945 */ /* 0x000fe80003800000 */
[----:B------:R0:W-:Y:S01]  /*5d40*/  @!P3 STG.E.U8 desc[UR36][R6.64+0xc1], R123 ;  /* 0x0000c17b0600b986 */ /* 0x0001e2000c101124 */
[----:B------:R-:W-:Y:S05]  /*5d50*/  @P5 BRA `(.L_x_240) ;  /* 0x00000000000c5947 */ /* 0x000fea0003800000 */
[----:B------:R-:W1:Y:S02]  /*5d60*/  LDG.E.U8 R164, desc[UR36][R2.64+0xc8] ;  /* 0x0000c82402a47981 */ /* 0x000e64000c1e1100 */
[----:B-1----:R-:W-:-:S05]  /*5d70*/  PRMT R11, R164, 0x8880, RZ ;  /* 0x00008880a40b7816 */ /* 0x002fca00000000ff */
[----:B------:R-:W-:-:S07]  /*5d80*/  IMAD R10, R11, R152, RZ ;  /* 0x000000980b0a7224 */ /* 0x000fce00078e02ff */
.L_x_240:
[----:B------:R-:W-:Y:S05]  /*5d90*/  BSYNC B1 ;  /* 0x0000000000017941 */ /* 0x000fea0003800000 */
.L_x_239:
[----:B-1----:R-:W-:Y:S01]  /*5da0*/  @!P5 IMAD R11, R124, R153, R10 ;  /* 0x000000997c0bd224 */ /* 0x002fe200078e020a */
[----:B------:R-:W-:Y:S04]  /*5db0*/  BSSY B1, `(.L_x_241) ;  /* 0x0000006000017945 */ /* 0x000fe80003800000 */
[----:B------:R1:W-:Y:S01]  /*5dc0*/  @!P5 STG.E.U8 desc[UR36][R4.64+0xc8], R11 ;  /* 0x0000c80b0400d986 */ /* 0x0003e2000c101124 */
[----:B------:R-:W-:Y:S05]  /*5dd0*/  @P2 BRA `(.L_x_242) ;  /* 0x00000000000c2947 */ /* 0x000fea0003800000 */
[----:B------:R-:W1:Y:S02]  /*5de0*/  LDG.E.U8 R164, desc[UR36][R2.64+0xc9] ;  /* 0x0000c92402a47981 */ /* 0x000e64000c1e1100 */
[----:B-1----:R-:W-:-:S05]  /*5df0*/  PRMT R11, R164, 0x8880, RZ ;  /* 0x00008880a40b7816 */ /* 0x002fca00000000ff */
[----:B------:R-:W-:-:S07]  /*5e00*/  IMAD R10, R11, R152, RZ ;  /* 0x000000980b0a7224 */ /* 0x000fce00078e02ff */
.L_x_242:
[----:B------:R-:W-:Y:S05]  /*5e10*/  BSYNC B1 ;  /* 0x0000000000017941 */ /* 0x000fea0003800000 */
.L_x_241:
        /* <DEDUP_REMOVED lines=11> */
.L_x_244:
[----:B------:R-:W-:Y:S05]  /*5ed0*/  BSYNC B1 ;  /* 0x0000000000017941 */ /* 0x000fea0003800000 */
.L_x_243:
[----:B-1----:R-:W-:Y:S01]  /*5ee0*/  @!P4 IMAD R11, R126, R153, R10 ;  /* 0x000000997e0bc224 */ /* 0x002fe200078e020a */
[----:B------:R-:W-:Y:S04]  /*5ef0*/  BSSY B1, `(.L_x_245) ;  /* 0x0000006000017945 */ /* 0x000fe80003800000 */
[----:B------:R1:W-:Y:S01]  /*5f00*/  @!P4 STG.E.U8 desc[UR36][R6.64+0xc8], R11 ;  /* 0x0000c80b0600c986 */ /* 0x0003e2000c101124 */
[----:B------:R-:W-:Y:S05]  /*5f10*/  @P3 BRA `(.L_x_246) ;  /* 0x00000000000c3947 */ /* 0x000fea0003800000 */
[----:B------:R-:W1:Y:S02]  /*5f20*/  LDG.E.U8 R164, desc[UR36][R8.64+0xc9] ;  /* 0x0000c92408a47981 */ /* 0x000e64000c1e1100 */
[----:B-1----:R-:W-:-:S05]  /*5f30*/  PRMT R11, R164, 0x8880, RZ ;  /* 0x00008880a40b7816 */ /* 0x002fca00000000ff */
[----:B------:R-:W-:-:S07]  /*5f40*/  IMAD R10, R11, R152, RZ ;  /* 0x000000980b0a7224 */ /* 0x000fce00078e02ff */
.L_x_246:
[----:B------:R-:W-:Y:S05]  /*5f50*/  BSYNC B1 ;  /* 0x0000000000017941 */ /* 0x000fea0003800000 */
.L_x_245:
[----:B------:R-:W-:Y:S01]  /*5f60*/  @!P3 IMAD R127, R127, R153, R10 ;  /* 0x000000997f7fb224 */ /* 0x000fe200078e020a */
[----:B------:R-:W-:Y:S04]  /*5f70*/  BSSY B1, `(.L_x_247) ;  /* 0x0000006000017945 */ /* 0x000fe80003800000 */
[----:B------:R0:W-:Y:S01]  /*5f80*/  @!P3 STG.E.U8 desc[UR36][R6.64+0xc9], R127 ;  /* 0x0000c97f0600b986 */ /* 0x0001e2000c101124 */
[----:B------:R-:W-:Y:S05]  /*5f90*/  @P5 BRA `(.L_x_248) ;  /* 0x00000000000c5947 */ /* 0x000fea0003800000 */
[----:B------:R-:W1:Y:S02]  /*5fa0*/  LDG.E.U8 R164, desc[UR36][R2.64+0xd0] ;  /* 0x0000d02402a47981 */ /* 0x000e64000c1e1100 */
[----:B-1----:R-:W-:-:S05]  /*5fb0*/  PRMT R11, R164, 0x8880, RZ ;  /* 0x00008880a40b7816 */ /* 0x002fca00000000ff */
[----:B------:R-:W-:-:S07]  /*5fc0*/  IMAD R10, R11, R152, RZ ;  /* 0x000000980b0a7224 */ /* 0x000fce00078e02ff */
.L_x_248:
[----:B------:R-:W-:Y:S05]  /*5fd0*/  BSYNC B1 ;  /* 0x0000000000017941 */ /* 0x000fea0003800000 */
.L_x_247:
[----:B-1----:R-:W-:Y:S01]  /*5fe0*/  @!P5 IMAD R11, R128, R153, R10 ;  /* 0x00000099800bd224 */ /* 0x002fe200078e020a */
[----:B------:R-:W-:Y:S04]  /*5ff0*/  BSSY B1, `(.L_x_249) ;  /* 0x0000006000017945 */ /* 0x000fe80003800000 */
[----:B------:R1:W-:Y:S01]  /*6000*/  @!P5 STG.E.U8 desc[UR36][R4.64+0xd0], R11 ;  /* 0x0000d00b0400d986 */ /* 0x0003e2000c101124 */
[----:B------:R-:W-:Y:S05]  /*6010*/  @P2 BRA `(.L_x_250) ;  /* 0x00000000000c2947 */ /* 0x000fea0003800000 */
[----:B------:R-:W1:Y:S02]  /*6020*/  LDG.E.U8 R164, desc[UR36][R2.64+0xd1] ;  /* 0x0000d12402a47981 */ /* 0x000e64000c1e1100 */
[----:B-1----:R-:W-:-:S05]  /*6030*/  PRMT R11, R164, 0x8880, RZ ;  /* 0x00008880a40b7816 */ /* 0x002fca00000000ff */
[----:B------:R-:W-:-:S07]  /*6040*/  IMAD R10, R11, R152, RZ ;  /* 0x000000980b0a7224 */ /* 0x000fce00078e02ff */
.L_x_250:
[----:B------:R-:W-:Y:S05]  /*6050*/  BSYNC B1 ;  /* 0x0000000000017941 */ /* 0x000fea0003800000 */
.L_x_249:
        /* <DEDUP_REMOVED lines=11> */
.L_x_252:
[----:B------:R-:W-:Y:S05]  /*6110*/  BSYNC B1 ;  /* 0x0000000000017941 */ /* 0x000fea0003800000 */
.L_x_251:
[----:B-1----:R-:W-:Y:S01]  /*6120*/  @!P4 IMAD R11, R130, R153, R10 ;  /* 0x00000099820bc224 */ /* 0x002fe200078e020a */
[----:B------:R-:W-:Y:S04]  /*6130*/  BSSY B1, `(.L_x_253) ;  /* 0x0000006000017945 */ /* 0x000fe80003800000 */
[----:B------:R1:W-:Y:S01]  /*6140*/  @!P4 STG.E.U8 desc[UR36][R6.64+0xd0], R11 ;  /* 0x0000d00b0600c986 */ /* 0x0003e2000c101124 */
[----:B------:R-:W-:Y:S05]  /*6150*/  @P3 BRA `(.L_x_254) ;  /* 0x00000000000c3947 */ /* 0x000fea0003800000 */
[----:B------:R-:W1:Y:S02]  /*6160*/  LDG.E.U8 R164, desc[UR36][R8.64+0xd1] ;  /* 0x0000d12408a47981 */ /* 0x000e64000c1e1100 */
[----:B-1----:R-:W-:-:S05]  /*6170*/  PRMT R11, R164, 0x8880, RZ ;  /* 0x00008880a40b7816 */ /* 0x002fca00000000ff */
[----:B------:R-:W-:-:S07]  /*6180*/  IMAD R10, R11, R152, RZ ;  /* 0x000000980b0a7224 */ /* 0x000fce00078e02ff */
.L_x_254:
[----:B------:R-:W-:Y:S05]  /*6190*/  BSYNC B1 ;  /* 0x0000000000017941 */ /* 0x000fea0003800000 */
.L_x_253:
[----:B------:R-:W-:Y:S01]  /*61a0*/  @!P3 IMAD R131, R131, R153, R10 ;  /* 0x000000998383b224 */ /* 0x000fe200078e020a */
[----:B------:R-:W-:Y:S04]  /*61b0*/  BSSY B1, `(.L_x_255) ;  /* 0x0000006000017945 */ /* 0x000fe80003800000 */
[----:B------:R0:W-:Y:S01]  /*61c0*/  @!P3 STG.E.U8 desc[UR36][R6.64+0xd1], R131 ;  /* 0x0000d1830600b986 */ /* 0x0001e2000c101124 */
[----:B------:R-:W-:Y:S05]  /*61d0*/  @P5 BRA `(.L_x_256) ;  /* 0x00000000000c5947 */ /* 0x000fea0003800000 */
[----:B------:R-:W1:Y:S02]  /*61e0*/  LDG.E.U8 R164, desc[UR36][R2.64+0xd8] ;  /* 0x0000d82402a47981 */ /* 0x000e64000c1e1100 */
[----:B-1----:R-:W-:-:S05]  /*61f0*/  PRMT R11, R164, 0x8880, RZ ;  /* 0x00008880a40b7816 */ /* 0x002fca00000000ff */
[----:B------:R-:W-:-:S07]  /*6200*/  IMAD R10, R11, R152, RZ ;  /* 0x000000980b0a7224 */ /* 0x000fce00078e02ff */
.L_x_256:
[----:B------:R-:W-:Y:S05]  /*6210*/  BSYNC B1 ;  /* 0x0000000000017941 */ /* 0x000fea0003800000 */
.L_x_255:
[----:B-1----:R-:W-:Y:S01]  /*6220*/  @!P5 IMAD R11, R132, R153, R10 ;  /* 0x00000099840bd224 */ /* 0x002fe200078e020a */
[----:B------:R-:W-:Y:S04]  /*6230*/  BSSY B1, `(.L_x_257) ;  /* 0x0000006000017945 */ /* 0x000fe80003800000 */
[----:B------:R1:W-:Y:S01]  /*6240*/  @!P5 STG.E.U8 desc[UR36][R4.64+0xd8], R11 ;  /* 0x0000d80b0400d986 */ /* 0x0003e2000c101124 */
[----:B------:R-:W-:Y:S05]  /*6250*/  @P2 BRA `(.L_x_258) ;  /* 0x00000000000c2947 */ /* 0x000fea0003800000 */
[----:B------:R-:W1:Y:S02]  /*6260*/  LDG.E.U8 R164, desc[UR36][R2.64+0xd9] ;  /* 0x0000d92402a47981 */ /* 0x000e64000c1e1100 */
[----:B-1----:R-:W-:-:S05]  /*6270*/  PRMT R11, R164, 0x8880, RZ ;  /* 0x00008880a40b7816 */ /* 0x002fca00000000ff */
[----:B------:R-:W-:-:S07]  /*6280*/  IMAD R10, R11, R152, RZ ;  /* 0x000000980b0a7224 */ /* 0x000fce00078e02ff */
.L_x_258:
[----:B------:R-:W-:Y:S05]  /*6290*/  BSYNC B1 ;  /* 0x0000000000017941 */ /* 0x000fea0003800000 */
.L_x_257:
        /* <DEDUP_REMOVED lines=11> */
.L_x_260:
[----:B------:R-:W-:Y:S05]  /*6350*/  BSYNC B1 ;  /* 0x0000000000017941 */ /* 0x000fea0003800000 */
.L_x_259:
[----:B-1----:R-:W-:Y:S01]  /*6360*/  @!P4 IMAD R11, R134, R153, R10 ;  /* 0x00000099860bc224 */ /* 0x002fe200078e020a */
[----:B------:R-:W-:Y:S04]  /*6370*/  BSSY B1, `(.L_x_261) ;  /* 0x0000006000017945 */ /* 0x000fe80003800000 */
[----:B------:R1:W-:Y:S01]  /*6380*/  @!P4 STG.E.U8 desc[UR36][R6.64+0xd8], R11 ;  /* 0x0000d80b0600c986 */ /* 0x0003e2000c101124 */
[----:B------:R-:W-:Y:S05]  /*6390*/  @P3 BRA `(.L_x_262) ;  /* 0x00000000000c3947 */ /* 0x000fea0003800000 */
[----:B------:R-:W1:Y:S02]  /*63a0*/  LDG.E.U8 R164, desc[UR36][R8.64+0xd9] ;  /* 0x0000d92408a47981 */ /* 0x000e64000c1e1100 */
[----:B-1----:R-:W-:-:S05]  /*63b0*/  PRMT R11, R164, 0x8880, RZ ;  /* 0x00008880a40b7816 */ /* 0x002fca00000000ff */
[----:B------:R-:W-:-:S07]  /*63c0*/  IMAD R10, R11, R152, RZ ;  /* 0x000000980b0a7224 */ /* 0x000fce00078e02ff */
.L_x_262:
[----:B------:R-:W-:Y:S05]  /*63d0*/  BSYNC B1 ;  /* 0x0000000000017941 */ /* 0x000fea0003800000 */
.L_x_261:
[----:B------:R-:W-:Y:S01]  /*63e0*/  @!P3 IMAD R135, R135, R153, R10 ;  /* 0x000000998787b224 */ /* 0x000fe200078e020a */
[----:B------:R-:W-:Y:S04]  /*63f0*/  BSSY B1, `(.L_x_263) ;  /* 0x0000006000017945 */ /* 0x000fe80003800000 */
[----:B------:R0:W-:Y:S01]  /*6400*/  @!P3 STG.E.U8 desc[UR36][R6.64+0xd9], R135 ;  /* 0x0000d9870600b986 */ /* 0x0001e2000c101124 */
[----:B------:R-:W-:Y:S05]  /*6410*/  @P5 BRA `(.L_x_264) ;  /* 0x00000000000c5947 */ /* 0x000fea0003800000 */
[----:B------:R-:W1:Y:S02]  /*6420*/  LDG.E.U8 R164, desc[UR36][R2.64+0xe0] ;  /* 0x0000e02402a47981 */ /* 0x000e64000c1e1100 */
[----:B-1----:R-:W-:-:S05]  /*6430*/  PRMT R11, R164, 0x8880, RZ ;  /* 0x00008880a40b7816 */ /* 0x002fca00000000ff */
[----:B------:R-:W-:-:S07]  /*6440*/  IMAD R10, R11, R152, RZ ;  /* 0x000000980b0a7224 */ /* 0x000fce00078e02ff */
.L_x_264:
[----:B------:R-:W-:Y:S05]  /*6450*/  BSYNC B1 ;  /* 0x0000000000017941 */ /* 0x000fea0003800000 */
.L_x_263:
[----:B-1----:R-:W-:Y:S01]  /*6460*/  @!P5 IMAD R11, R136, R153, R10 ;  /* 0x00000099880bd224 */ /* 0x002fe200078e020a */
[----:B------:R-:W-:Y:S04]  /*6470*/  BSSY B1, `(.L_x_265) ;  /* 0x0000006000017945 */ /* 0x000fe80003800000 */
[----:B------:R1:W-:Y:S01]  /*6480*/  @!P5 STG.E.U8 desc[UR36][R4.64+0xe0], R11 ;  /* 0x0000e00b0400d986 */ /* 0x0003e2000c101124 */
[----:B------:R-:W-:Y:S05]  /*6490*/  @P2 BRA `(.L_x_266) ;  /* 0x00000000000c2947 */ /* 0x000fea0003800000 */
[----:B------:R-:W1:Y:S02]  /*64a0*/  LDG.E.U8 R164, desc[UR36][R2.64+0xe1] ;  /* 0x0000e12402a47981 */ /* 0x000e64000c1e1100 */
[----:B-1----:R-:W-:-:S05]  /*64b0*/  PRMT R11, R164, 0x8880, RZ ;  /* 0x00008880a40b7816 */ /* 0x002fca00000000ff */
[----:B------:R-:W-:-:S07]  /*64c0*/  IMAD R10, R11, R152, RZ ;  /* 0x000000980b0a7224 */ /* 0x000fce00078e02ff */
.L_x_266:
[----:B------:R-:W-:Y:S05]  /*64d0*/  BSYNC B1 ;  /* 0x0000000000017941 */ /* 0x000fea0003800000 */
.L_x_265:
        /* <DEDUP_REMOVED lines=11> */
.L_x_268:
[----:B------:R-:W-:Y:S05]  /*6590*/  BSYNC B1 ;  /* 0x0000000000017941 */ /* 0x000fea0003800000 */
.L_x_267:
[----:B-1----:R-:W-:Y:S01]  /*65a0*/  @!P4 IMAD R11, R138, R153, R10 ;  /* 0x000000998a0bc224 */ /* 0x002fe200078e020a */
[----:B------:R-:W-:Y:S04]  /*65b0*/  BSSY B1, `(.L_x_269) ;  /* 0x0000006000017945 */ /* 0x000fe80003800000 */
[----:B------:R1:W-:Y:S01]  /*65c0*/  @!P4 STG.E.U8 desc[UR36][R6.64+0xe0], R11 ;  /* 0x0000e00b0600c986 */ /* 0x0003e2000c101124 */
[----:B------:R-:W-:Y:S05]  /*65d0*/  @P3 BRA `(.L_x_270) ;  /* 0x00000000000c3947 */ /* 0x000fea0003800000 */
[----:B------:R-:W1:Y:S02]  /*65e0*/  LDG.E.U8 R164, desc[UR36][R8.64+0xe1] ;  /* 0x0000e12408a47981 */ /* 0x000e64000c1e1100 */
[----:B-1----:R-:W-:-:S05]  /*65f0*/  PRMT R11, R164, 0x8880, RZ ;  /* 0x00008880a40b7816 */ /* 0x002fca00000000ff */
[----:B------:R-:W-:-:S07]  /*6600*/  IMAD R10, R11, R152, RZ ;  /* 0x000000980b0a7224 */ /* 0x000fce00078e02ff */
.L_x_270:
[----:B------:R-:W-:Y:S05]  /*6610*/  BSYNC B1 ;  /* 0x0000000000017941 */ /* 0x000fea0003800000 */
.L_x_269:
[----:B------:R-:W-:Y:S01]  /*6620*/  @!P3 IMAD R139, R139, R153, R10 ;  /* 0x000000998b8bb224 */ /* 0x000fe200078e020a */
[----:B------:R-:W-:Y:S04]  /*6630*/  BSSY B1, `(.L_x_271) ;  /* 0x0000006000017945 */ /* 0x000fe80003800000 */
[----:B------:R0:W-:Y:S01]  /*6640*/  @!P3 STG.E.U8 desc[UR36][R6.64+0xe1], R139 ;  /* 0x0000e18b0600b986 */ /* 0x0001e2000c101124 */
[----:B------:R-:W-:Y:S05]  /*6650*/  @P5 BRA `(.L_x_272) ;  /* 0x00000000000c5947 */ /* 0x000fea0003800000 */
[----:B------:R-:W1:Y:S02]  /*6660*/  LDG.E.U8 R164, desc[UR36][R2.64+0xe8] ;  /* 0x0000e82402a47981 */ /* 0x000e64000c1e1100 */
[----:B-1----:R-:W-:-:S05]  /*6670*/  PRMT R11, R164, 0x8880, RZ ;  /* 0x00008880a40b7816 */ /* 0x002fca00000000ff */
[----:B------:R-:W-:-:S07]  /*6680*/  IMAD R10, R11, R152, RZ ;  /* 0x000000980b0a7224 */ /* 0x000fce00078e02ff */
.L_x_272:
[----:B------:R-:W-:Y:S05]  /*6690*/  BSYNC B1 ;  /* 0x0000000000017941 */ /* 0x000fea0003800000 */
.L_x_271:
[----:B-1----:R-:W-:Y:S01]  /*66a0*/  @!P5 IMAD R11, R140, R153, R10 ;  /* 0x000000998c0bd224 */ /* 0x002fe200078e020a */
[----:B------:R-:W-:Y:S04]  /*66b0*/  BSSY B1, `(.L_x_273) ;  /* 0x0000006000017945 */ /* 0x000fe80003800000 */
[----:B------:R1:W-:Y:S01]  /*66c0*/  @!P5 STG.E.U8 desc[UR36][R4.64+0xe8], R11 ;  /* 0x0000e80b0400d986 */ /* 0x0003e2000c101124 */
[----:B------:R-:W-:Y:S05]  /*66d0*/  @P2 BRA `(.L_x_274) ;  /* 0x00000000000c2947 */ /* 0x000fea0003800000 */
[----:B------:R-:W1:Y:S02]  /*66e0*/  LDG.E.U8 R164, desc[UR36][R2.64+0xe9] ;  /* 0x0000e92402a47981 */ /* 0x000e64000c1e1100 */
[----:B-1----:R-:W-:-:S05]  /*66f0*/  PRMT R11, R164, 0x8880, RZ ;  /* 0x00008880a40b7816 */ /* 0x002fca00000000ff */
[----:B------:R-:W-:-:S07]  /*6700*/  IMAD R10, R11, R152, RZ ;  /* 0x000000980b0a7224 */ /* 0x000fce00078e02ff */
.L_x_274:
[----:B------:R-:W-:Y:S05]  /*6710*/  BSYNC B1 ;  /* 0x0000000000017941 */ /* 0x000fea0003800000 */
.L_x_273:
        /* <DEDUP_REMOVED lines=11> */
.L_x_276:
[----:B------:R-:W-:Y:S05]  /*67d0*/  BSYNC B1 ;  /* 0x0000000000017941 */ /* 0x000fea0003800000 */
.L_x_275:
[----:B-1----:R-:W-:Y:S01]  /*67e0*/  @!P4 IMAD R11, R142, R153, R10 ;  /* 0x000000998e0bc224 */ /* 0x002fe200078e020a */
[----:B------:R-:W-:Y:S04]  /*67f0*/  BSSY B1, `(.L_x_277) ;  /* 0x0000006000017945 */ /* 0x000fe80003800000 */
[----:B------:R1:W-:Y:S01]  /*6800*/  @!P4 STG.E.U8 desc[UR36][R6.64+0xe8], R11 ;  /* 0x0000e80b0600c986 */ /* 0x0003e2000c101124 */
[----:B------:R-:W-:Y:S05]  /*6810*/  @P3 BRA `(.L_x_278) ;  /* 0x00000000000c3947 */ /* 0x000fea0003800000 */
[----:B------:R-:W1:Y:S02]  /*6820*/  LDG.E.U8 R164, desc[UR36][R8.64+0xe9] ;  /* 0x0000e92408a47981 */ /* 0x000e64000c1e1100 */
[----:B-1----:R-:W-:-:S05]  /*6830*/  PRMT R11, R164, 0x8880, RZ ;  /* 0x00008880a40b7816 */ /* 0x002fca00000000ff */
[----:B------:R-:W-:-:S07]  /*6840*/  IMAD R10, R11, R152, RZ ;  /* 0x000000980b0a7224 */ /* 0x000fce00078e02ff */
.L_x_278:
[----:B------:R-:W-:Y:S05]  /*6850*/  BSYNC B1 ;  /* 0x0000000000017941 */ /* 0x000fea0003800000 */
.L_x_277:
[----:B------:R-:W-:Y:S01]  /*6860*/  @!P3 IMAD R143, R143, R153, R10 ;  /* 0x000000998f8fb224 */ /* 0x000fe200078e020a */
[----:B------:R-:W-:Y:S04]  /*6870*/  BSSY B1, `(.L_x_279) ;  /* 0x0000006000017945 */ /* 0x000fe80003800000 */
[----:B------:R0:W-:Y:S01]  /*6880*/  @!P3 STG.E.U8 desc[UR36][R6.64+0xe9], R143 ;  /* 0x0000e98f0600b986 */ /* 0x0001e2000c101124 */
[----:B------:R-:W-:Y:S05]  /*6890*/  @P5 BRA `(.L_x_280) ;  /* 0x00000000000c5947 */ /* 0x000fea0003800000 */
[----:B------:R-:W1:Y:S02]  /*68a0*/  LDG.E.U8 R164, desc[UR36][R2.64+0xf0] ;  /* 0x0000f02402a47981 */ /* 0x000e64000c1e1100 */
[----:B-1----:R-:W-:-:S05]  /*68b0*/  PRMT R11, R164, 0x8880, RZ ;  /* 0x00008880a40b7816 */ /* 0x002fca00000000ff */
[----:B------:R-:W-:-:S07]  /*68c0*/  IMAD R10, R11, R152, RZ ;  /* 0x000000980b0a7224 */ /* 0x000fce00078e02ff */
.L_x_280:
[----:B------:R-:W-:Y:S05]  /*68d0*/  BSYNC B1 ;  /* 0x0000000000017941 */ /* 0x000fea0003800000 */
.L_x_279:
[----:B-1----:R-:W-:Y:S01]  /*68e0*/  @!P5 IMAD R11, R144, R153, R10 ;  /* 0x00000099900bd224 */ /* 0x002fe200078e020a */
[----:B------:R-:W-:Y:S04]  /*68f0*/  BSSY B1, `(.L_x_281) ;  /* 0x0000006000017945 */ /* 0x000fe80003800000 */
[----:B------:R1:W-:Y:S01]  /*6900*/  @!P5 STG.E.U8 desc[UR36][R4.64+0xf0], R11 ;  /* 0x0000f00b0400d986 */ /* 0x0003e2000c101124 */
[----:B------:R-:W-:Y:S05]  /*6910*/  @P2 BRA `(.L_x_282) ;  /* 0x00000000000c2947 */ /* 0x000fea0003800000 */
[----:B------:R-:W1:Y:S02]  /*6920*/  LDG.E.U8 R164, desc[UR36][R2.64+0xf1] ;  /* 0x0000f12402a47981 */ /* 0x000e64000c1e1100 */
[----:B-1----:R-:W-:-:S05]  /*6930*/  PRMT R11, R164, 0x8880, RZ ;  /* 0x00008880a40b7816 */ /* 0x002fca00000000ff */
[----:B------:R-:W-:-:S07]  /*6940*/  IMAD R10, R11, R152, RZ ;  /* 0x000000980b0a7224 */ /* 0x000fce00078e02ff */
.L_x_282:
[----:B------:R-:W-:Y:S05]  /*6950*/  BSYNC B1 ;  /* 0x0000000000017941 */ /* 0x000fea0003800000 */
.L_x_281:
[C---:B------:R-:W-:Y:S01]  /*6960*/  ISETP.LT.OR P4, PT, R0.reuse, 0xf1, !P0 ;  /* 0x000000f10000780c */ /* 0x040fe20004781670 */
[----:B------:R-:W-:Y:S01]  /*6970*/  @!P2 IMAD R145, R145, R153, R10 ;  /* 0x000000999191a224 */ /* 0x000fe200078e020a */
[----:B------:R-:W-:Y:S01]  /*6980*/  BSSY B1, `(.L_x_283) ;  /* 0x000000a000017945 */ /* 0x000fe20003800000 */
[C---:B------:R-:W-:Y:S02]  /*6990*/  ISETP.LT.OR P3, PT, R0.reuse, 0xf2, !P0 ;  /* 0x000000f20000780c */ /* 0x040fe40004761670 */
        /* <DEDUP_REMOVED lines=8> */
.L_x_284:
[----:B------:R-:W-:Y:S05]  /*6a20*/  BSYNC B1 ;  /* 0x0000000000017941 */ /* 0x000fea0003800000 */
.L_x_283:
[----:B-1----:R-:W-:Y:S01]  /*6a30*/  @!P4 IMAD R11, R146, R153, R10 ;  /* 0x00000099920bc224 */ /* 0x002fe200078e020a */
[----:B------:R-:W-:Y:S04]  /*6a40*/  BSSY B1, `(.L_x_285) ;  /* 0x0000006000017945 */ /* 0x000fe80003800000 */
[----:B------:R1:W-:Y:S01]  /*6a50*/  @!P4 STG.E.U8 desc[UR36][R6.64+0xf0], R11 ;  /* 0x0000f00b0600c986 */ /* 0x0003e2000c101124 */
[----:B------:R-:W-:Y:S05]  /*6a60*/  @P3 BRA `(.L_x_286) ;  /* 0x00000000000c3947 */ /* 0x000fea0003800000 */
[----:B------:R-:W1:Y:S02]  /*6a70*/  LDG.E.U8 R164, desc[UR36][R8.64+0xf1] ;  /* 0x0000f12408a47981 */ /* 0x000e64000c1e1100 */
[----:B-1----:R-:W-:-:S05]  /*6a80*/  PRMT R11, R164, 0x8880, RZ ;  /* 0x00008880a40b7816 */ /* 0x002fca00000000ff */
[----:B------:R-:W-:-:S07]  /*6a90*/  IMAD R10, R11, R152, RZ ;  /* 0x000000980b0a7224 */ /* 0x000fce00078e02ff */
.L_x_286:
[----:B------:R-:W-:Y:S05]  /*6aa0*/  BSYNC B1 ;  /* 0x0000000000017941 */ /* 0x000fea0003800000 */
.L_x_285:
[----:B------:R-:W-:Y:S01]  /*6ab0*/  @!P3 IMAD R147, R147, R153, R10 ;  /* 0x000000999393b224 */ /* 0x000fe200078e020a */
[----:B------:R-:W-:Y:S04]  /*6ac0*/  BSSY B1, `(.L_x_287) ;  /* 0x0000006000017945 */ /* 0x000fe80003800000 */
[----:B------:R0:W-:Y:S01]  /*6ad0*/  @!P3 STG.E.U8 desc[UR36][R6.64+0xf1], R147 ;  /* 0x0000f1930600b986 */ /* 0x0001e2000c101124 */
[----:B------:R-:W-:Y:S05]  /*6ae0*/  @P2 BRA `(.L_x_288) ;  /* 0x00000000000c2947 */ /* 0x000fea0003800000 */
[----:B------:R-:W1:Y:S02]  /*6af0*/  LDG.E.U8 R164, desc[UR36][R2.64+0xf8] ;  /* 0x0000f82402a47981 */ /* 0x000e64000c1e1100 */
[----:B-1----:R-:W-:-:S05]  /*6b00*/  PRMT R11, R164, 0x8880, RZ ;  /* 0x00008880a40b7816 */ /* 0x002fca00000000ff */
[----:B------:R-:W-:-:S07]  /*6b10*/  IMAD R10, R11, R152, RZ ;  /* 0x000000980b0a7224 */ /* 0x000fce00078e02ff */
.L_x_288:
[----:B------:R-:W-:Y:S05]  /*6b20*/  BSYNC B1 ;  /* 0x0000000000017941 */ /* 0x000fea0003800000 */
.L_x_287:
[----:B-1----:R-:W-:Y:S01]  /*6b30*/  @!P2 IMAD R11, R148, R153, R10 ;  /* 0x00000099940ba224 */ /* 0x002fe200078e020a */
[----:B------:R-:W-:Y:S04]  /*6b40*/  BSSY B1, `(.L_x_289) ;  /* 0x0000006000017945 */ /* 0x000fe80003800000 */
[----:B------:R1:W-:Y:S01]  /*6b50*/  @!P2 STG.E.U8 desc[UR36][R4.64+0xf8], R11 ;  /* 0x0000f80b0400a986 */ /* 0x0003e2000c101124 */
[----:B------:R-:W-:Y:S05]  /*6b60*/  @P1 BRA `(.L_x_290) ;  /* 0x00000000000c1947 */ /* 0x000fea0003800000 */
[----:B------:R-:W1:Y:S02]  /*6b70*/  LDG.E.U8 R164, desc[UR36][R2.64+0xf9] ;  /* 0x0000f92402a47981 */ /* 0x000e64000c1e1100 */
[----:B-1----:R-:W-:-:S05]  /*6b80*/  PRMT R11, R164, 0x8880, RZ ;  /* 0x00008880a40b7816 */ /* 0x002fca00000000ff */
[----:B------:R-:W-:-:S07]  /*6b90*/  IMAD R10, R11, R152, RZ ;  /* 0x000000980b0a7224 */ /* 0x000fce00078e02ff */
.L_x_290:
[----:B------:R-:W-:Y:S05]  /*6ba0*/  BSYNC B1 ;  /* 0x0000000000017941 */ /* 0x000fea0003800000 */
.L_x_289:
[----:B------:R-:W-:Y:S01]  /*6bb0*/  @!P1 IMAD R149, R149, R153, R10 ;  /* 0x0000009995959224 */ /* 0x000fe200078e020a */
[----:B------:R-:W-:Y:S04]  /*6bc0*/  BSSY B1, `(.L_x_291) ;  /* 0x0000006000017945 */ /* 0x000fe80003800000 */
[----:B------:R0:W-:Y:S01]  /*6bd0*/  @!P1 STG.E.U8 desc[UR36][R4.64+0xf9], R149 ;  /* 0x0000f99504009986 */ /* 0x0001e2000c101124 */
[----:B------:R-:W-:Y:S05]  /*6be0*/  @P5 BRA `(.L_x_292) ;  /* 0x00000000000c5947 */ /* 0x000fea0003800000 */
[----:B------:R-:W0:Y:S02]  /*6bf0*/  LDG.E.U8 R164, desc[UR36][R8.64+0xf8] ;  /* 0x0000f82408a47981 */ /* 0x000e24000c1e1100 */
[----:B0-----:R-:W-:-:S05]  /*6c00*/  PRMT R3, R164, 0x8880, RZ ;  /* 0x00008880a4037816 */ /* 0x001fca00000000ff */
[----:B------:R-:W-:-:S07]  /*6c10*/  IMAD R10, R3, R152, RZ ;  /* 0x00000098030a7224 */ /* 0x000fce00078e02ff */
.L_x_292:
[----:B------:R-:W-:Y:S05]  /*6c20*/  BSYNC B1 ;  /* 0x0000000000017941 */ /* 0x000fea0003800000 */
.L_x_291:
[----:B0-----:R-:W-:Y:S01]  /*6c30*/  @!P5 IMAD R3, R150, R153, R10 ;  /* 0x000000999603d224 */ /* 0x001fe200078e020a */
[----:B------:R-:W-:Y:S01]  /*6c40*/  ISETP.LT.OR P0, PT, R0, 0xfa, !P0 ;  /* 0x000000fa0000780c */ /* 0x000fe20004701670 */
[----:B------:R-:W-:Y:S03]  /*6c50*/  BSSY B1, `(.L_x_293) ;  /* 0x0000006000017945 */ /* 0x000fe60003800000 */
[----:B------:R0:W-:Y:S09]  /*6c60*/  @!P5 STG.E.U8 desc[UR36][R6.64+0xf8], R3 ;  /* 0x0000f8030600d986 */ /* 0x0001f2000c101124 */
[----:B------:R-:W-:Y:S05]  /*6c70*/  @P0 BRA `(.L_x_294) ;  /* 0x00000000000c0947 */ /* 0x000fea0003800000 */
[----:B------:R-:W0:Y:S02]  /*6c80*/  LDG.E.U8 R164, desc[UR36][R8.64+0xf9] ;  /* 0x0000f92408a47981 */ /* 0x000e24000c1e1100 */
[----:B0-----:R-:W-:-:S05]  /*6c90*/  PRMT R3, R164, 0x8880, RZ ;  /* 0x00008880a4037816 */ /* 0x001fca00000000ff */
[----:B------:R-:W-:-:S07]  /*6ca0*/  IMAD R10, R3, R152, RZ ;  /* 0x00000098030a7224 */ /* 0x000fce00078e02ff */
.L_x_294:
[----:B------:R-:W-:Y:S05]  /*6cb0*/  BSYNC B1 ;  /* 0x0000000000017941 */ /* 0x000fea0003800000 */
.L_x_293:
[----:B------:R-:W-:Y:S01]  /*6cc0*/  IMAD R151, R151, R153, R10 ;  /* 0x0000009997977224 */ /* 0x000fe200078e020a */
[----:B------:R-:W-:Y:S06]  /*6cd0*/  @P0 BRA `(.L_x_295) ;  /* 0x0000001800100947 */ /* 0x000fec0003800000 */
[----:B------:R0:W-:Y:S01]  /*6ce0*/  STG.E.U8 desc[UR36][R6.64+0xf9], R151 ;  /* 0x0000f99706007986 */ /* 0x0001e2000c101124 */
[----:B------:R-:W-:Y:S05]  /*6cf0*/  BRA `(.L_x_295) ;  /* 0x0000001800087947 */ /* 0x000fea0003800000 */
.L_x_38:
[C---:B------:R-:W-:Y:S02]  /*6d00*/  ISETP.GE.AND P1, PT, R22.reuse, 0x1, PT ;  /* 0x000000011600780c */ /* 0x040fe40003f26270 */
[----:B------:R-:W-:Y:S02]  /*6d10*/  ISETP.GE.AND P0, PT, R22, 0x9, PT ;  /* 0x000000091600780c */ /* 0x000fe40003f06270 */
[C---:B------:R-:W-:Y:S02]  /*6d20*/  ISETP.LT.OR P4, PT, R0.reuse, 0x1, !P1 ;  /* 0x000000010000780c */ /* 0x040fe40004f81670 */
[C---:B------:R-:W-:Y:S02]  /*6d30*/  ISETP.LT.OR P3, PT, R0.reuse, 0x2, !P1 ;  /* 0x000000020000780c */ /* 0x040fe40004f61670 */
[C---:B------:R-:W-:Y:S02]  /*6d40*/  ISETP.LT.OR P2, PT, R0.reuse, 0x1, !P0 ;  /* 0x000000010000780c */ /* 0x040fe40004741670 */
[----:B------:R-:W-:-:S07]  /*6d50*/  ISETP.LT.OR P5, PT, R0, 0x2, !P0 ;  /* 0x000000020000780c */ /* 0x000fce00047a1670 */
[-C--:B------:R-:W-:Y:S02]  /*6d60*/  @!P4 IMAD R3, R24, R153.reuse, RZ ;  /* 0x000000991803c224 */ /* 0x080fe400078e02ff */
[-C--:B------:R-:W-:Y:S02]  /*6d70*/  @!P3 IMAD R25, R25, R153.reuse, RZ ;  /* 0x000000991919b224 */ /* 0x080fe400078e02ff */
[-C--:B------:R-:W-:Y:S01]  /*6d80*/  @!P2 IMAD R9, R26, R153.reuse, RZ ;  /* 0x000000991a09a224 */ /* 0x080fe200078e02ff */
[----:B------:R0:W-:Y:S01]  /*6d90*/  @!P4 STG.E.U8 desc[UR36][R4.64], R3 ;  /* 0x000000030400c986 */ /* 0x0001e2000c101124 */
[C---:B------:R-:W-:Y:S01]  /*6da0*/  ISETP.LT.OR P4, PT, R0.reuse, 0x9, !P1 ;  /* 0x000000090000780c */ /* 0x040fe20004f81670 */
[----:B------:R-:W-:Y:S02]  /*6db0*/  @!P5 IMAD R27, R27, R153, RZ ;  /* 0x000000991b1bd224 */ /* 0x000fe400078e02ff */
[----:B------:R-:W-:Y:S01]  /*6dc0*/  @!P3 STG.E.U8 desc[UR36][R4.64+0x1], R25 ;  /* 0x000001190400b986 */ /* 0x000fe2000c101124 */
[----:B------:R-:W-:-:S03]  /*6dd0*/  ISETP.LT.OR P3, PT, R0, 0xa, !P1 ;  /* 0x0000000a0000780c */ /* 0x000fc60004f61670 */
[----:B------:R1:W-:Y:S01]  /*6de0*/  @!P2 STG.E.U8 desc[UR36][R6.64], R9 ;  /* 0x000000090600a986 */ /* 0x0003e2000c101124 */
[----:B------:R-:W-:-:S03]  /*6df0*/  ISETP.LT.OR P2, PT, R0, 0x9, !P0 ;  /* 0x000000090000780c */ /* 0x000fc60004741670 */
[----:B------:R-:W-:Y:S01]  /*6e00*/  @!P5 STG.E.U8 desc[UR36][R6.64+0x1], R27 ;  /* 0x0000011b0600d986 */ /* 0x000fe2000c101124 */
[----:B------:R-:W-:Y:S01]  /*6e10*/  ISETP.LT.OR P5, PT, R0, 0xa, !P0 ;  /* 0x0000000a0000780c */ /* 0x000fe200047a1670 */
[----:B------:R-:W-:-:S04]  /*6e20*/  @!P4 IMAD R11, R28, R153, RZ ;  /* 0x000000991c0bc224 */ /* 0x000fc800078e02ff */
[-C--:B------:R-:W-:Y:S01]  /*6e30*/  @!P3 IMAD R29, R29, R153.reuse, RZ ;  /* 0x000000991d1db224 */ /* 0x080fe200078e02ff */
[----:B------:R-:W-:Y:S01]  /*6e40*/  @!P4 STG.E.U8 desc[UR36][R4.64+0x8], R11 ;  /* 0x0000080b0400c986 */ /* 0x000fe2000c101124 */
[----:B------:R-:W-:Y:S02]  /*6e50*/  ISETP.LT.OR P4, PT, R0, 0x11, !P1 ;  /* 0x000000110000780c */ /* 0x000fe40004f81670 */
[-C--:B0-----:R-:W-:Y:S01]  /*6e60*/  @!P2 IMAD R3, R30, R153.reuse, RZ ;  /* 0x000000991e03a224 */ /* 0x081fe200078e02ff */
[----:B------:R-:W-:Y:S01]  /*6e70*/  @!P3 STG.E.U8 desc[UR36][R4.64+0x9], R29 ;  /* 0x0000091d0400b986 */ /* 0x000fe2000c101124 */
[C---:B------:R-:W-:Y:S02]  /*6e80*/  ISETP.LT.OR P3, PT, R0.reuse, 0x12, !P1 ;  /* 0x000000120000780c */ /* 0x040fe40004f61670 */
[----:B------:R-:W-:Y:S01]  /*6e90*/  @!P5 IMAD R31, R31, R153, RZ ;  /* 0x000000991f1fd224 */ /* 0x000fe200078e02ff */
[----:B------:R0:W-:Y:S01]  /*6ea0*/  @!P2 STG.E.U8 desc[UR36][R6.64+0x8], R3 ;  /* 0x000008030600a986 */ /* 0x0001e2000c101124 */
[----:B------:R-:W-:-:S03]  /*6eb0*/  ISETP.LT.OR P2, PT, R0, 0x11, !P0 ;  /* 0x000000110000780c */ /* 0x000fc60004741670 */
[----:B------:R-:W-:Y:S01]  /*6ec0*/  @!P5 STG.E.U8 desc[UR36][R6.64+0x9], R31 ;  /* 0x0000091f0600d986 */ /* 0x000fe2000c101124 */
[----:B------:R-:W-:Y:S01]  /*6ed0*/  ISETP.LT.OR P5, PT, R0, 0x12, !P0 ;  /* 0x000000120000780c */ /* 0x000fe200047a1670 */
[----:B-1----:R-:W-:-:S04]  /*6ee0*/  @!P4 IMAD R9, R32, R153, RZ ;  /* 0x000000992009c224 */ /* 0x002fc800078e02ff */
        /* <DEDUP_REMOVED lines=301> */
[----:B------:R1:W-:Y:S01]  /*81c0*/  @!P4 STG.E.U8 desc[UR36][R4.64+0xd8], R11 ;  /* 0x0000d80b0400c986 */ /* 0x0003e2000c101124 */
        /* <DEDUP_REMOVED lines=13> */
[-C--:B-1----:R-:W-:Y:S01]  /*82a0*/  @!P2 IMAD R11, R138, R153.reuse, RZ ;  /* 0x000000998a0ba224 */ /* 0x082fe200078e02ff */
[----:B------:R-:W-:Y:S01]  /*82b0*/  @!P3 STG.E.U8 desc[UR36][R4.64+0xe1], R137 ;  /* 0x0000e1890400b986 */ /* 0x000fe2000c101124 */
[C---:B------:R-:W-:Y:S02]  /*82c0*/  ISETP.LT.OR P3, PT, R0.reuse, 0xea, !P1 ;  /* 0x000000ea0000780c */ /* 0x040fe40004f61670 */
[----:B------:R-:W-:Y:S01]  /*82d0*/  @!P5 IMAD R139, R139, R153, RZ ;  /* 0x000000998b8bd224 */ /* 0x000fe200078e02ff */
[----:B------:R1:W-:Y:S01]  /*82e0*/  @!P2 STG.E.U8 desc[UR36][R6.64+0xe0], R11 ;  /* 0x0000e00b0600a986 */ /* 0x0003e2000c101124 */
[----:B------:R-:W-:-:S03]  /*82f0*/  ISETP.LT.OR P2, PT, R0, 0xe9, !P0 ;  /* 0x000000e90000780c */ /* 0x000fc60004741670 */
[----:B------:R-:W-:Y:S01]  /*8300*/  @!P5 STG.E.U8 desc[UR36][R6.64+0xe1], R139 ;  /* 0x0000e18b0600d986 */ /* 0x000fe2000c101124 */
[----:B------:R-:W-:Y:S01]  /*8310*/  ISETP.LT.OR P5, PT, R0, 0xea, !P0 ;  /* 0x000000ea0000780c */ /* 0x000fe200047a1670 */
[----:B0-----:R-:W-:-:S04]  /*8320*/  @!P4 IMAD R3, R140, R153, RZ ;  /* 0x000000998c03c224 */ /* 0x001fc800078e02ff */
[-C--:B------:R-:W-:Y:S01]  /*8330*/  @!P3 IMAD R141, R141, R153.reuse, RZ ;  /* 0x000000998d8db224 */ /* 0x080fe200078e02ff */
[----:B------:R0:W-:Y:S01]  /*8340*/  @!P4 STG.E.U8 desc[UR36][R4.64+0xe8], R3 ;  /* 0x0000e8030400c986 */ /* 0x0001e2000c101124 */
[----:B------:R-:W-:Y:S02]  /*8350*/  ISETP.LT.OR P4, PT, R0, 0xf2, !P1 ;  /* 0x000000f20000780c */ /* 0x000fe40004f81670 */
[-C--:B--2---:R-:W-:Y:S01]  /*8360*/  @!P2 IMAD R9, R142, R153.reuse, RZ ;  /* 0x000000998e09a224 */ /* 0x084fe200078e02ff */
[----:B------:R-:W-:Y:S01]  /*8370*/  @!P3 STG.E.U8 desc[UR36][R4.64+0xe9], R141 ;  /* 0x0000e98d0400b986 */ /* 0x000fe2000c101124 */
[C---:B------:R-:W-:Y:S02]  /*8380*/  ISETP.LT.OR P3, PT, R0.reuse, 0xf1, !P1 ;  /* 0x000000f10000780c */ /* 0x040fe40004f61670 */
[----:B------:R-:W-:Y:S01]  /*8390*/  @!P5 IMAD R143, R143, R153, RZ ;  /* 0x000000998f8fd224 */ /* 0x000fe200078e02ff */
[----:B------:R-:W-:Y:S01]  /*83a0*/  @!P2 STG.E.U8 desc[UR36][R6.64+0xe8], R9 ;  /* 0x0000e8090600a986 */ /* 0x000fe2000c101124 */
[----:B------:R-:W-:-:S03]  /*83b0*/  ISETP.LT.OR P2, PT, R0, 0xf1, !P0 ;  /* 0x000000f10000780c */ /* 0x000fc60004741670 */
[----:B------:R-:W-:Y:S01]  /*83c0*/  @!P5 STG.E.U8 desc[UR36][R6.64+0xe9], R143 ;  /* 0x0000e98f0600d986 */ /* 0x000fe2000c101124 */
[----:B------:R-:W-:Y:S01]  /*83d0*/  ISETP.LT.OR P5, PT, R0, 0xf9, !P0 ;  /* 0x000000f90000780c */ /* 0x000fe200047a1670 */
[----:B------:R-:W-:-:S04]  /*83e0*/  @!P4 IMAD R145, R145, R153, RZ ;  /* 0x000000999191c224 */ /* 0x000fc800078e02ff */
[-C--:B-1----:R-:W-:Y:S01]  /*83f0*/  @!P3 IMAD R11, R144, R153.reuse, RZ ;  /* 0x00000099900bb224 */ /* 0x082fe200078e02ff */
[----:B------:R-:W-:Y:S01]  /*8400*/  @!P4 STG.E.U8 desc[UR36][R4.64+0xf1], R145 ;  /* 0x0000f1910400c986 */ /* 0x000fe2000c101124 */
[C---:B------:R-:W-:Y:S02]  /*8410*/  ISETP.LT.OR P4, PT, R0.reuse, 0xf2, !P0 ;  /* 0x000000f20000780c */ /* 0x040fe40004781670 */
[C---:B------:R-:W-:Y:S01]  /*8420*/  ISETP.LT.OR P0, PT, R0.reuse, 0xfa, !P0 ;  /* 0x000000fa0000780c */ /* 0x040fe20004701670 */
[----:B------:R1:W-:Y:S01]  /*8430*/  @!P3 STG.E.U8 desc[UR36][R4.64+0xf0], R11 ;  /* 0x0000f00b0400b986 */ /* 0x0003e2000c101124 */
[----:B------:R-:W-:Y:S01]  /*8440*/  ISETP.LT.OR P3, PT, R0, 0xf9, !P1 ;  /* 0x000000f90000780c */ /* 0x000fe20004f61670 */
[----:B0-----:R-:W-:Y:S01]  /*8450*/  @!P2 IMAD R3, R146, R153, RZ ;  /* 0x000000999203a224 */ /* 0x001fe200078e02ff */
[----:B------:R-:W-:-:S04]  /*8460*/  ISETP.LT.OR P1, PT, R0, 0xfa, !P1 ;  /* 0x000000fa0000780c */ /* 0x000fc80004f21670 */
[----:B------:R0:W-:Y:S03]  /*8470*/  @!P2 STG.E.U8 desc[UR36][R6.64+0xf0], R3 ;  /* 0x0000f0030600a986 */ /* 0x0001e6000c101124 */
[-C--:B------:R-:W-:Y:S02]  /*8480*/  @!P4 IMAD R147, R147, R153.reuse, RZ ;  /* 0x000000999393c224 */ /* 0x080fe400078e02ff */
[-C--:B-1----:R-:W-:Y:S02]  /*8490*/  @!P5 IMAD R11, R150, R153.reuse, RZ ;  /* 0x00000099960bd224 */ /* 0x082fe400078e02ff */
[-C--:B------:R-:W-:Y:S01]  /*84a0*/  @!P3 IMAD R9, R148, R153.reuse, RZ ;  /* 0x000000999409b224 */ /* 0x080fe200078e02ff */
[----:B------:R0:W-:Y:S01]  /*84b0*/  @!P4 STG.E.U8 desc[UR36][R6.64+0xf1], R147 ;  /* 0x0000f1930600c986 */ /* 0x0001e2000c101124 */
[-C--:B------:R-:W-:Y:S02]  /*84c0*/  @!P1 IMAD R149, R149, R153.reuse, RZ ;  /* 0x0000009995959224 */ /* 0x080fe400078e02ff */
[----:B------:R-:W-:Y:S01]  /*84d0*/  @!P0 IMAD R151, R151, R153, RZ ;  /* 0x0000009997978224 */ /* 0x000fe200078e02ff */
[----:B------:R0:W-:Y:S04]  /*84e0*/  @!P3 STG.E.U8 desc[UR36][R4.64+0xf8], R9 ;  /* 0x0000f8090400b986 */ /* 0x0001e8000c101124 */
[----:B------:R0:W-:Y:S04]  /*84f0*/  @!P1 STG.E.U8 desc[UR36][R4.64+0xf9], R149 ;  /* 0x0000f99504009986 */ /* 0x0001e8000c101124 */
[----:B------:R0:W-:Y:S04]  /*8500*/  @!P5 STG.E.U8 desc[UR36][R6.64+0xf8], R11 ;  /* 0x0000f80b0600d986 */ /* 0x0001e8000c101124 */
[----:B------:R0:W-:Y:S02]  /*8510*/  @!P0 STG.E.U8 desc[UR36][R6.64+0xf9], R151 ;  /* 0x0000f99706008986 */ /* 0x0001e4000c101124 */
.L_x_295:
[----:B------:R-:W-:Y:S05]  /*8520*/  BSYNC B0 ;  /* 0x0000000000007941 */ /* 0x000fea0003800000 */
.L_x_37:
[----:B0-----:R-:W2:Y:S01]  /*8530*/  LDL.64 R2, [R1] ;  /* 0x0000000001027983 */ /* 0x001ea20000100a00 */
[----:B------:R-:W-:Y:S01]  /*8540*/  ULDC.64 UR4, c[0x0][0x650] ;  /* 0x0001940000047ab9 */ /* 0x000fe20000000a00 */
[----:B------:R0:W-:Y:S01]  /*8550*/  SYNCS.ARRIVE.TRANS64.A1T0 RZ, [R162+UR45], RZ ;  /* 0x000000ffa2ff79a7 */ /* 0x0001e2000810002d */
[----:B------:R-:W-:Y:S01]  /*8560*/  PRMT R0, RZ, 0x7610, R0 ;  /* 0x00007610ff007816 */ /* 0x000fe20000000000 */
[----:B------:R-:W-:Y:S02]  /*8570*/  IMAD.MOV.U32 R19, RZ, RZ, -0x1 ;  /* 0xffffffffff137424 */ /* 0x000fe400078e00ff */
[----:B------:R-:W-:Y:S01]  /*8580*/  IMAD.MOV.U32 R22, RZ, RZ, -0x1 ;  /* 0xffffffffff167424 */ /* 0x000fe200078e00ff */
[----:B--2---:R-:W-:-:S04]  /*8590*/  LEA R18, P0, R2, R18, 0x1 ;  /* 0x0000001202127211 */ /* 0x004fc800078008ff */
[----:B------:R-:W-:Y:S01]  /*85a0*/  LEA.HI.X R17, R2, R17, R23, 0x1, P0 ;  /* 0x0000001102117211 */ /* 0x000fe200000f0c17 */
[----:B------:R-:W-:Y:S01]  /*85b0*/  IMAD.MOV.U32 R2, RZ, RZ, -0x1 ;  /* 0xffffffffff027424 */ /* 0x000fe200078e00ff */
[----:B------:R-:W-:-:S04]  /*85c0*/  ISETP.GE.U32.AND P0, PT, R18, UR4, PT ;  /* 0x0000000412007c0c */ /* 0x000fc8000bf06070 */
[----:B------:R-:W-:-:S13]  /*85d0*/  ISETP.GE.U32.AND.EX P0, PT, R17, UR5, PT, P0 ;  /* 0x0000000511007c0c */ /* 0x000fda000bf06100 */
[----:B0-----:R-:W-:Y:S05]  /*85e0*/  @P0 BRA `(.L_x_296) ;  /* 0x0000000400700947 */ /* 0x001fea0003800000 */
[----:B------:R-:W0:Y:S01]  /*85f0*/  S2R R10, SR_CTAID.X ;  /* 0x00000000000a7919 */ /* 0x000e220000002500 */
[----:B------:R-:W2:Y:S01]  /*8600*/  LDC.64 R8, c[0x0][0x628] ;  /* 0x00018a00ff087b82 */ /* 0x000ea20000000a00 */
[----:B------:R-:W-:Y:S01]  /*8610*/  ULDC UR4, c[0x0][0x150] ;  /* 0x0000540000047ab9 */ /* 0x000fe20000000800 */
[----:B---3--:R-:W-:Y:S01]  /*8620*/  IMAD.MOV.U32 R6, RZ, RZ, R18 ;  /* 0x000000ffff067224 */ /* 0x008fe200078e0012 */
[----:B------:R-:W3:Y:S01]  /*8630*/  S2R R20, SR_CTAID.Y ;  /* 0x0000000000147919 */ /* 0x000ee20000002600 */
[----:B------:R-:W-:-:S04]  /*8640*/  IMAD.MOV.U32 R7, RZ, RZ, R17 ;  /* 0x000000ffff077224 */ /* 0x000fc800078e0011 */
[----:B------:R-:W1:Y:S08]  /*8650*/  LDC R15, c[0x0][0x144] ;  /* 0x00005100ff0f7b82 */ /* 0x000e700000000800 */
[----:B------:R-:W1:Y:S08]  /*8660*/  LDC R0, c[0x0][0x630] ;  /* 0x00018c00ff007b82 */ /* 0x000e700000000800 */
[----:B------:R-:W1:Y:S01]  /*8670*/  LDC.64 R12, c[0x0][0x620] ;  /* 0x00018800ff0c7b82 */ /* 0x000e620000000a00 */
[----:B--2---:R-:W-:-:S04]  /*8680*/  ISETP.NE.U32.AND P0, PT, R8, RZ, PT ;  /* 0x000000ff0800720c */ /* 0x004fc80003f05070 */
[----:B------:R-:W-:Y:S02]  /*8690*/  ISETP.NE.AND.EX P0, PT, R9, RZ, PT, P0 ;  /* 0x000000ff0900720c */ /* 0x000fe40003f05300 */
[----:B0-----:R-:W-:-:S05]  /*86a0*/  I2FP.F32.U32 R2, R10 ;  /* 0x0000000a00027245 */ /* 0x001fca0000201000 */
[----:B------:R-:W-:-:S04]  /*86b0*/  FMUL R2, R2, UR4 ;  /* 0x0000000402027c20 */ /* 0x000fc80008400000 */
[----:B------:R0:W2:Y:S02]  /*86c0*/  F2I.U32.TRUNC.NTZ R14, R2 ;  /* 0x00000002000e7305 */ /* 0x0000a4000020f000 */
[----:B---3--:R-:W-:Y:S05]  /*86d0*/  @!P0 BRA `(.L_x_297) ;  /* 0x0000000000288947 */ /* 0x008fea0003800000 */
[----:B------:R-:W3:Y:S02]  /*86e0*/  LDC R3, c[0x0][0x634] ;  /* 0x00018d00ff037b82 */ /* 0x000ee40000000800 */
[----:B---3--:R-:W-:-:S05]  /*86f0*/  IADD3 R7, P0, R18, R3, RZ ;  /* 0x0000000312077210 */ /* 0x008fca0007f1e0ff */
[----:B-1----:R-:W-:-:S04]  /*8700*/  IMAD.X R11, RZ, RZ, R17, P0 ;  /* 0x000000ffff0b7224 */ /* 0x002fc800000e0611 */
[----:B0-----:R-:W-:-:S04]  /*8710*/  IMAD.WIDE.U32 R2, R11, R8, RZ ;  /* 0x000000080b027225 */ /* 0x001fc800078e00ff */
[----:B----4-:R-:W-:-:S04]  /*8720*/  IMAD.WIDE.U32 R4, P0, R7, R9, R2 ;  /* 0x0000000907047225 */ /* 0x010fc80007800002 */
[----:B------:R-:W-:-:S04]  /*8730*/  IMAD.WIDE.U32 R2, R7, R8, RZ ;  /* 0x0000000807027225 */ /* 0x000fc800078e00ff */
[----:B------:R-:W-:Y:S01]  /*8740*/  IMAD.X R7, RZ, RZ, RZ, P0 ;  /* 0x000000ffff077224 */ /* 0x000fe200000e06ff */
[----:B------:R-:W-:Y:S01]  /*8750*/  IADD3 RZ, P0, R3, R4, RZ ;  /* 0x0000000403ff7210 */ /* 0x000fe20007f1e0ff */
[----:B------:R-:W-:-:S04]  /*8760*/  IMAD.MOV.U32 R6, RZ, RZ, R5 ;  /* 0x000000ffff067224 */ /* 0x000fc800078e0005 */
[----:B------:R-:W-:-:S08]  /*8770*/  IMAD.WIDE.U32.X R6, R11, R9, R6, P0 ;  /* 0x000000090b067225 */ /* 0x000fd000000e0406 */
.L_x_297:
[----:B------:R-:W3:Y:S01]  /*8780*/  LDC.64 R26, c[0x0][0x640] ;  /* 0x00019000ff1a7b82 */ /* 0x000ee20000000a00 */
[-C--:B-1----:R-:W-:Y:S01]  /*8790*/  SHF.R.U64 R11, R6, R0.reuse, R7 ;  /* 0x00000000060b7219 */ /* 0x082fe20000001207 */
[----:B------:R-:W-:Y:S01]  /*87a0*/  IMAD.MOV.U32 R19, RZ, RZ, R17 ;  /* 0x000000ffff137224 */ /* 0x000fe200078e0011 */
[----:B------:R-:W-:Y:S01]  /*87b0*/  SHF.R.U32.HI R0, RZ, R0, R7 ;  /* 0x00000000ff007219 */ /* 0x000fe20000011607 */
[----:B--2---:R-:W-:Y:S01]  /*87c0*/  IMAD.MOV R14, RZ, RZ, -R14 ;  /* 0x000000ffff0e7224 */ /* 0x004fe200078e0a0e */
[----:B----4-:R-:W-:Y:S01]  /*87d0*/  IADD3 R5, P0, RZ, -R11, RZ ;  /* 0x8000000bff057210 */ /* 0x010fe20007f1e0ff */
[----:B------:R-:W-:Y:S01]  /*87e0*/  ULDC UR4, c[0x0][0x154] ;  /* 0x0000550000047ab9 */ /* 0x000fe20000000800 */
[----:B------:R-:W-:Y:S01]  /*87f0*/  IMAD.MOV.U32 R7, RZ, RZ, 0x1 ;  /* 0x00000001ff077424 */ /* 0x000fe200078e00ff */
[----:B------:R-:W1:Y:S01]  /*8800*/  LDC R4, c[0x0][0x618] ;  /* 0x00018600ff047b82 */ /* 0x000e620000000800 */
[----:B------:R-:W-:Y:S02]  /*8810*/  IMAD R22, R15, R14, R10 ;  /* 0x0000000e0f167224 */ /* 0x000fe400078e020a */
[----:B------:R-:W-:-:S04]  /*8820*/  IMAD.X R3, RZ, RZ, ~R0, P0 ;  /* 0x000000ffff037224 */ /* 0x000fc800000e0e00 */
[-C--:B------:R-:W-:Y:S01]  /*8830*/  IMAD R0, R3, R12.reuse, RZ ;  /* 0x0000000c03007224 */ /* 0x080fe200078e02ff */
[----:B------:R-:W2:Y:S01]  /*8840*/  LDC R6, c[0x0][0x608] ;  /* 0x00018200ff067b82 */ /* 0x000ea20000000800 */
[----:B0-----:R-:W-:-:S04]  /*8850*/  IMAD.WIDE.U32 R2, R5, R12, R18 ;  /* 0x0000000c05027225 */ /* 0x001fc800078e0012 */
[----:B------:R-:W-:Y:S01]  /*8860*/  IMAD R5, R5, R13, R0 ;  /* 0x0000000d05057224 */ /* 0x000fe200078e0200 */
[----:B------:R-:W-:Y:S02]  /*8870*/  I2FP.F32.U32 R0, R20 ;  /* 0x0000001400007245 */ /* 0x000fe40000201000 */
[----:B------:R-:W0:Y:S01]  /*8880*/  LDC R24, c[0x0][0x658] ;  /* 0x00019600ff187b82 */ /* 0x000e220000000800 */
[----:B------:R-:W-:Y:S01]  /*8890*/  IMAD.IADD R3, R3, 0x1, R5 ;  /* 0x0000000103037824 */ /* 0x000fe200078e0205 */
[----:B---3--:R-:W-:Y:S01]  /*88a0*/  ISETP.NE.U32.AND P0, PT, R26, RZ, PT ;  /* 0x000000ff1a00720c */ /* 0x008fe20003f05070 */
[----:B------:R-:W-:Y:S01]  /*88b0*/  FMUL R0, R0, UR4 ;  /* 0x0000000400007c20 */ /* 0x000fe20008400000 */
[----:B------:R-:W-:Y:S02]  /*88c0*/  IMAD.MOV.U32 R5, RZ, RZ, -0x1 ;  /* 0xffffffffff057424 */ /* 0x000fe400078e00ff */
[----:B------:R-:W-:Y:S01]  /*88d0*/  ISETP.NE.AND.EX P0, PT, R27, RZ, PT, P0 ;  /* 0x000000ff1b00720c */ /* 0x000fe20003f05300 */
[----:B------:R3:W4:Y:S01]  /*88e0*/  F2I.U32.TRUNC.NTZ R12, R0 ;  /* 0x00000000000c7305 */ /* 0x000722000020f000 */
[----:B------:R-:W3:Y:S01]  /*88f0*/  LDC R15, c[0x0][0x148] ;  /* 0x00005200ff0f7b82 */ /* 0x000ee20000000800 */
[----:B-1----:R-:W-:-:S02]  /*8900*/  SHF.R.U64 R10, R2, R4, R3 ;  /* 0x00000004020a7219 */ /* 0x002fc40000001203 */
[----:B------:R-:W-:-:S05]  /*8910*/  SHF.R.U32.HI R3, RZ, R4, R3 ;  /* 0x00000004ff037219 */ /* 0x000fca0000011603 */
[----:B------:R-:W1:Y:S01]  /*8920*/  LDC R14, c[0x0][0x600] ;  /* 0x00018000ff0e7b82 */ /* 0x000e620000000800 */
[-CC-:B--2---:R-:W-:Y:S02]  /*8930*/  SHF.R.U64 R8, R10, R6.reuse, R3.reuse ;  /* 0x000000060a087219 */ /* 0x184fe40000001203 */
[----:B------:R-:W-:-:S05]  /*8940*/  SHF.R.U32.HI R3, RZ, R6, R3 ;  /* 0x00000006ff037219 */ /* 0x000fca0000011603 */
[----:B------:R-:W2:Y:S01]  /*8950*/  LDC R21, c[0x0][0x648] ;  /* 0x00019200ff157b82 */ /* 0x000ea20000000800 */
[-CC-:B0-----:R-:W-:Y:S02]  /*8960*/  SHF.R.U64 R13, R8, R24.reuse, R3.reuse ;  /* 0x00000018080d7219 */ /* 0x181fe40000001203 */
[-C--:B------:R-:W-:Y:S02]  /*8970*/  SHF.L.U32 R5, R5, R24.reuse, RZ ;  /* 0x0000001805057219 */ /* 0x080fe400000006ff */
[-C--:B------:R-:W-:Y:S01]  /*8980*/  SHF.R.U32.HI R3, RZ, R24.reuse, R3 ;  /* 0x00000018ff037219 */ /* 0x080fe20000011603 */
[----:B------:R-:W-:Y:S01]  /*8990*/  IMAD.MOV.U32 R2, RZ, RZ, R13 ;  /* 0x000000ffff027224 */ /* 0x000fe200078e000d */
[----:B------:R-:W-:Y:S01]  /*89a0*/  SHF.L.U32 R24, R7, R24, RZ ;  /* 0x0000001807187219 */ /* 0x000fe200000006ff */
[----:B------:R-:W0:Y:S01]  /*89b0*/  LDC R25, c[0x0][0x638] ;  /* 0x00018e00ff197b82 */ /* 0x000e220000000800 */
[----:B------:R-:W-:-:S07]  /*89c0*/  LOP3.LUT R19, RZ, R5, RZ, 0x33, !PT ;  /* 0x00000005ff137212 */ /* 0x000fce00078e33ff */
[----:B------:R-:W0:Y:S01]  /*89d0*/  LDC R28, c[0x0][0x610] ;  /* 0x00018400ff1c7b82 */ /* 0x000e220000000800 */
[----:B----4-:R-:W-:Y:S05]  /*89e0*/  @!P0 BRA `(.L_x_298) ;  /* 0x0000000000288947 */ /* 0x010fea0003800000 */
[----:B---3--:R-:W3:Y:S02]  /*89f0*/  LDC R0, c[0x0][0x64c] ;  /* 0x00019300ff007b82 */ /* 0x008ee40000000800 */
[----:B---3--:R-:W-:-:S05]  /*8a00*/  IADD3 R7, P0, R13, R0, RZ ;  /* 0x000000000d077210 */ /* 0x008fca0007f1e0ff */
        /* <DEDUP_REMOVED lines=8> */
.L_x_298:
[----:B------:R-:W4:Y:S01]  /*8a90*/  LDC R4, c[0x0][0x65c] ;  /* 0x00019700ff047b82 */ /* 0x000f220000000800 */
[----:B--23--:R-:W-:Y:S01]  /*8aa0*/  SHF.R.U64 R0, R2, R21, R3 ;  /* 0x0000001502007219 */ /* 0x00cfe20000001203 */
[----:B-1----:R-:W-:Y:S01]  /*8ab0*/  VIADD R3, R14, 0xffffffff ;  /* 0xffffffff0e037836 */ /* 0x002fe20000000000 */
[----:B------:R-:W-:Y:S01]  /*8ac0*/  LOP3.LUT R19, R8, R19, RZ, 0xc0, !PT ;  /* 0x0000001308137212 */ /* 0x000fe200078ec0ff */
[----:B------:R-:W-:Y:S02]  /*8ad0*/  IMAD.MOV R12, RZ, RZ, -R12 ;  /* 0x000000ffff0c7224 */ /* 0x000fe400078e0a0c */
[----:B------:R-:W-:Y:S01]  /*8ae0*/  IMAD.MOV R2, RZ, RZ, -R0 ;  /* 0x000000ffff027224 */ /* 0x000fe200078e0a00 */
[----:B------:R-:W-:Y:S01]  /*8af0*/  LOP3.LUT R3, R10, R3, RZ, 0xc0, !PT ;  /* 0x000000030a037212 */ /* 0x000fe200078ec0ff */
[----:B------:R-:W-:Y:S02]  /*8b00*/  IMAD R19, R24, R0, R19 ;  /* 0x0000000018137224 */ /* 0x000fe400078e0213 */
[----:B0-----:R-:W-:-:S04]  /*8b10*/  IMAD R0, R2, R25, R13 ;  /* 0x0000001902007224 */ /* 0x001fc800078e020d */
[----:B------:R-:W-:Y:S01]  /*8b20*/  IMAD R2, R0, R14, R3 ;  /* 0x0000000e00027224 */ /* 0x000fe200078e0203 */
[----:B----4-:R-:W-:Y:S01]  /*8b30*/  ISETP.NE.AND P0, PT, R4, 0x1, PT ;  /* 0x000000010400780c */ /* 0x010fe20003f05270 */
[----:B------:R-:W-:-:S05]  /*8b40*/  IMAD.MOV.U32 R4, RZ, RZ, 0x1 ;  /* 0x00000001ff047424 */ /* 0x000fca00078e00ff */
[----:B------:R-:W-:-:S07]  /*8b50*/  PRMT R0, R4, 0x7610, R0 ;  /* 0x0000761004007816 */ /* 0x000fce0000000000 */
[----:B------:R-:W-:-:S04]  /*8b60*/  @P0 IMAD R22, R15, R12, R20 ;  /* 0x0000000c0f160224 */ /* 0x000fc800078e0214 */
[----:B------:R-:W-:-:S05]  /*8b70*/  IMAD R19, R19, R28, R22 ;  /* 0x0000001c13137224 */ /* 0x000fca00078e0216 */
[----:B------:R-:W-:Y:S02]  /*8b80*/  SEL R22, R2, R19, !P0 ;  /* 0x0000001302167207 */ /* 0x000fe40004000000 */
[----:B------:R-:W-:Y:S01]  /*8b90*/  SEL R19, R19, R2, !P0 ;  /* 0x0000000213137207 */ /* 0x000fe20004000000 */
[----:B------:R-:W-:-:S07]  /*8ba0*/  IMAD.MOV.U32 R2, RZ, RZ, R11 ;  /* 0x000000ffff027224 */ /* 0x000fce00078e000b */
.L_x_296:
[----:B------:R-:W-:Y:S02]  /*8bb0*/  LOP3.LUT P0, RZ, R0, 0xff, RZ, 0xc0, !PT ;  /* 0x000000ff00ff7812 */ /* 0x000fe4000780c0ff */
[----:B------:R-:W-:-:S11]  /*8bc0*/  LOP3.LUT R165, R165, 0x1, RZ, 0x3c, !PT ;  /* 0x00000001a5a57812 */ /* 0x000fd600078e3cff */
[----:B------:R-:W-:Y:S05]  /*8bd0*/  @P0 BRA `(.L_x_299) ;  /* 0xffffff8c00440947 */ /* 0x000fea000383ffff */
[----:B------:R-:W-:Y:S05]  /*8be0*/  EXIT ;  /* 0x000000000000794d */ /* 0x000fea0003800000 */
.L_x_18:
[----:B------:R-:W-:-:S08]  /*8bf0*/  ISETP.NE.AND P0, PT, R5, RZ, PT ;  /* 0x000000ff0500720c */ /* 0x000fd00003f05270 */
[----:B0-----:R-:W0:-:S00]  /*8c00*/  USETMAXREG.DEALLOC.CTAPOOL 0x28 ;  /* 0x00000028000079c8 */ /* 0x001e0000080e0500 */
[----:B------:R-:W-:Y:S05]  /*8c10*/  @P0 EXIT ;  /* 0x000000000000094d */ /* 0x000fea0003800000 */
[----:B0-----:R-:W-:Y:S01]  /*8c20*/  LOP3.LUT P0, RZ, R8, 0xff, RZ, 0xc0, !PT ;  /* 0x000000ff08ff7812 */ /* 0x001fe2000780c0ff */
[----:B------:R-:W-:Y:S02]  /*8c30*/  IMAD.MOV.U32 R0, RZ, RZ, 0x1 ;  /* 0x00000001ff007424 */ /* 0x000fe400078e00ff */
[----:B------:R-:W-:-:S10]  /*8c40*/  IMAD.MOV.U32 R7, RZ, RZ, RZ ;  /* 0x000000ffff077224 */ /* 0x000fd400078e00ff */
[----:B------:R-:W-:Y:S05]  /*8c50*/  @!P0 BRA `(.L_x_300) ;  /* 0x0000000c00748947 */ /* 0x000fea0003800000 */
[----:B------:R-:W0:Y:S01]  /*8c60*/  S2UR UR9, SR_CgaCtaId ;  /* 0x00000000000979c3 */ /* 0x000e220000008800 */
[----:B------:R-:W-:Y:S01]  /*8c70*/  ULDC UR5, c[0x0][0x658] ;  /* 0x0001960000057ab9 */ /* 0x000fe20000000800 */
[----:B------:R-:W-:Y:S01]  /*8c80*/  UMOV UR10, 0xffffffff ;  /* 0xffffffff000a7882 */ /* 0x000fe20000000000 */
[----:B------:R-:W-:Y:S01]  /*8c90*/  UMOV UR11, 0x1 ;  /* 0x00000001000b7882 */ /* 0x000fe20000000000 */
[----:B------:R-:W-:Y:S01]  /*8ca0*/  USHF.L.U32 UR10, UR10, UR5, URZ ;  /* 0x000000050a0a7299 */ /* 0x000fe2000800063f */
[----:B------:R-:W-:Y:S01]  /*8cb0*/  LOP3.LUT P0, RZ, R4, 0x1f, RZ, 0xc0, !PT ;  /* 0x0000001f04ff7812 */ /* 0x000fe2000780c0ff */
[----:B------:R-:W-:Y:S01]  /*8cc0*/  BSSY B0, `(.L_x_300) ;  /* 0x00000d6000007945 */ /* 0x000fe20003800000 */
[C---:B------:R-:W-:Y:S01]  /*8cd0*/  ISETP.NE.AND P2, PT, R3.reuse, RZ, PT ;  /* 0x000000ff0300720c */ /* 0x040fe20003f45270 */
[----:B------:R-:W-:Y:S01]  /*8ce0*/  IMAD.MOV.U32 R8, RZ, RZ, 0x1 ;  /* 0x00000001ff087424 */ /* 0x000fe200078e00ff */
[----:B------:R-:W-:Y:S01]  /*8cf0*/  ISETP.NE.OR P0, PT, R3, RZ, !P0 ;  /* 0x000000ff0300720c */ /* 0x000fe20004705670 */
[----:B------:R-:W-:Y:S01]  /*8d00*/  IMAD.MOV.U32 R0, RZ, RZ, 0x1 ;  /* 0x00000001ff007424 */ /* 0x000fe200078e00ff */
[----:B------:R-:W-:Y:S01]  /*8d10*/  LOP3.LUT R6, R16, 0x2, RZ, 0xfc, !PT ;  /* 0x0000000210067812 */ /* 0x000fe200078efcff */
[----:B------:R-:W-:Y:S01]  /*8d20*/  IMAD.MOV.U32 R7, RZ, RZ, RZ ;  /* 0x000000ffff077224 */ /* 0x000fe200078e00ff */
[----:B------:R-:W-:Y:S01]  /*8d30*/  ULDC UR4, c[0x0][0x600] ;  /* 0x0001800000047ab9 */ /* 0x000fe20000000800 */
[----:B------:R-:W-:Y:S01]  /*8d40*/  UMOV UR18, 0x55 ;  /* 0x0000005500127882 */ /* 0x000fe20000000000 */
[----:B------:R-:W-:-:S02]  /*8d50*/  UIADD3 UR26, UR40, 0x1, URZ ;  /* 0x00000001281a7890 */ /* 0x000fc4000fffe03f */
[----:B------:R-:W-:Y:S02]  /*8d60*/  UIADD3 UR4, UR4, -0x1, URZ ;  /* 0xffffffff04047890 */ /* 0x000fe4000fffe03f */
[----:B------:R-:W-:Y:S01]  /*8d70*/  USHF.L.U32 UR5, UR11, UR5, URZ ;  /* 0x000000050b057299 */ /* 0x000fe2000800063f */
[----:B------:R-:W-:Y:S01]  /*8d80*/  ULDC.64 UR24, c[0x0][0x198] ;  /* 0x0000660000187ab9 */ /* 0x000fe20000000a00 */
[----:B0-----:R-:W-:Y:S02]  /*8d90*/  ULOP3.LUT UR8, UR9, 0x1, URZ, 0xc0, !UPT ;  /* 0x0000000109087892 */ /* 0x001fe4000f8ec03f */
[----:B------:R-:W-:Y:S02]  /*8da0*/  USHF.L.U32 UR7, UR9, 0xc, URZ ;  /* 0x0000000c09077899 */ /* 0x000fe4000800063f */
[----:B------:R-:W-:Y:S02]  /*8db0*/  USHF.R.U32.HI UR27, URZ, 0x1, UR9 ;  /* 0x000000013f1b7899 */ /* 0x000fe40008011609 */
[----:B------:R-:W-:-:S02]  /*8dc0*/  USHF.L.U32 UR6, UR9, 0x7, URZ ;  /* 0x0000000709067899 */ /* 0x000fc4000800063f */
[----:B------:R-:W-:Y:S02]  /*8dd0*/  ULOP3.LUT UR9, UR9, 0xfffffffe, URZ, 0xc0, !UPT ;  /* 0xfffffffe09097892 */ /* 0x000fe4000f8ec03f */
[----:B------:R-:W-:Y:S02]  /*8de0*/  UISETP.GT.U32.AND UP0, UPT, UR8, 0xffff, UPT ;  /* 0x0000ffff0800788c */ /* 0x000fe4000bf04070 */
[----:B------:R-:W-:Y:S02]  /*8df0*/  ULOP3.LUT UR13, UR7, 0x1000, URZ, 0xc0, !UPT ;  /* 0x00001000070d7892 */ /* 0x000fe4000f8ec03f */
[----:B------:R-:W-:Y:S02]  /*8e00*/  ULOP3.LUT UR7, URZ, UR10, URZ, 0x33, !UPT ;  /* 0x0000000a3f077292 */ /* 0x000fe4000f8e333f */
[----:B------:R-:W-:Y:S02]  /*8e10*/  USHF.L.U32 UR10, UR11, UR9, URZ ;  /* 0x000000090b0a7299 */ /* 0x000fe4000800063f */
[----:B------:R-:W-:-:S02]  /*8e20*/  ULOP3.LUT UR9, UR9, 0x1, URZ, 0xfc, !UPT ;  /* 0x0000000109097892 */ /* 0x000fc4000f8efc3f */
[----:B------:R-:W-:Y:S02]  /*8e30*/  USEL UR8, UR8, 0xffff, !UP0 ;  /* 0x0000ffff08087887 */ /* 0x000fe4000c000000 */
[----:B------:R-:W-:Y:S02]  /*8e40*/  USHF.L.U32 UR9, UR11, UR9, URZ ;  /* 0x000000090b097299 */ /* 0x000fe4000800063f */
[----:B------:R-:W-:Y:S02]  /*8e50*/  ULOP3.LUT UR8, UR8, 0xffff, URZ, 0xc0, !UPT ;  /* 0x0000ffff08087892 */ /* 0x000fe4000f8ec03f */
[----:B------:R-:W-:Y:S02]  /*8e60*/  ULEA UR28, UR27, 0x280, 0x9 ;  /* 0x000002801b1c7891 */ /* 0x000fe4000f8e483f */
[----:B------:R-:W-:Y:S02]  /*8e70*/  ULOP3.LUT UR6, UR6, 0x80, URZ, 0xc0, !UPT ;  /* 0x0000008006067892 */ /* 0x000fe4000f8ec03f */
[----:B------:R-:W-:-:S02]  /*8e80*/  UIADD3 UR13, UR13, 0xb280, URZ ;  /* 0x0000b2800d0d7890 */ /* 0x000fc4000fffe03f */
[----:B------:R-:W-:Y:S02]  /*8e90*/  ULOP3.LUT UR19, UR10, UR9, URZ, 0xfc, !UPT ;  /* 0x000000090a137292 */ /* 0x000fe4000f8efc3f */
[----:B------:R-:W-:-:S12]  /*8ea0*/  USHF.L.U32 UR18, UR18, UR8, URZ ;  /* 0x0000000812127299 */ /* 0x000fd8000800063f */
.L_x_312:
[----:B------:R-:W-:-:S03]  /*8eb0*/  UMOV UR8, 0xffffffff ;  /* 0xffffffff00087882 */ /* 0x000fc60000000000 */
[----:B------:R-:W-:Y:S05]  /*8ec0*/  BRA.DIV UR8, `(.L_x_301) ;  /* 0x0000001a08747947 */ /* 0x000fea000b800000 */
[----:B------:R-:W-:-:S13]  /*8ed0*/  ELECT P6, URZ, PT ;  /* 0x00000000003f782f */ /* 0x000fda00038c0000 */
.L_x_343:
[----:B------:R-:W0:Y:S01]  /*8ee0*/  LDC R3, c[0x0][0x28c] ;  /* 0x0000a300ff037b82 */ /* 0x000e220000000800 */
[----:B------:R-:W-:Y:S01]  /*8ef0*/  BSSY B1, `(.L_x_302) ;  /* 0x000003a000017945 */ /* 0x000fe20003800000 */
[----:B0-----:R-:W-:-:S13]  /*8f00*/  ISETP.LT.OR P6, PT, R3, 0x1, !P6 ;  /* 0x000000010300780c */ /* 0x001fda00077c1670 */
[----:B------:R-:W-:Y:S05]  /*8f10*/  @P6 BRA `(.L_x_303) ;  /* 0x0000000000dc6947 */ /* 0x000fea0003800000 */
[----:B------:R-:W-:Y:S01]  /*8f20*/  LEA R19, R19, UR27, 0x2 ;  /* 0x0000001b13137c11 */ /* 0x000fe2000f8e10ff */
[----:B------:R-:W-:Y:S01]  /*8f30*/  IMAD.MOV.U32 R12, RZ, RZ, RZ ;  /* 0x000000ffff0c7224 */ /* 0x000fe200078e00ff */
[----:B------:R-:W-:Y:S01]  /*8f40*/  LEA R22, R22, UR6, 0x8 ;  /* 0x0000000616167c11 */ /* 0x000fe2000f8e40ff */
[----:B------:R-:W-:Y:S02]  /*8f50*/  IMAD.U32 R13, RZ, RZ, UR26 ;  /* 0x0000001aff0d7e24 */ /* 0x000fe4000f8e00ff */
[----:B------:R-:W-:Y:S02]  /*8f60*/  IMAD.MOV.U32 R3, RZ, RZ, R0 ;  /* 0x000000ffff037224 */ /* 0x000fe400078e0000 */
[----:B------:R-:W-:Y:S02]  /*8f70*/  IMAD.MOV.U32 R4, RZ, RZ, R7 ;  /* 0x000000ffff047224 */ /* 0x000fe400078e0007 */
[----:B------:R-:W-:-:S07]  /*8f80*/  IMAD.SHL.U32 R19, R19, 0x10, RZ ;  /* 0x0000001013137824 */ /* 0x000fce00078e00ff */
.L_x_307:
[----:B------:R-:W0:Y:S01]  /*8f90*/  S2R R10, SR_CgaCtaId ;  /* 0x00000000000a7919 */ /* 0x000e220000008800 */
[----:B------:R-:W-:Y:S01]  /*8fa0*/  MOV R5, 0x400 ;  /* 0x0000040000057802 */ /* 0x000fe20000000f00 */
[----:B------:R-:W1:Y:S03]  /*8fb0*/  @!P2 LDC R9, c[0x0][0x500] ;  /* 0x00014000ff09ab82 */ /* 0x000e660000000800 */
[----:B0-----:R-:W-:Y:S02]  /*8fc0*/  LEA R11, R10, R5, 0x18 ;  /* 0x000000050a0b7211 */ /* 0x001fe400078ec0ff */
[----:B------:R-:W-:-:S03]  /*8fd0*/  SHF.L.U32 R5, R3, 0x1f, RZ ;  /* 0x0000001f03057819 */ /* 0x000fc600000006ff */
[----:B------:R-:W-:-:S04]  /*8fe0*/  IMAD R10, R4, 0x8, R11 ;  /* 0x00000008040a7824 */ /* 0x000fc800078e020b */
[----:B------:R-:W0:Y:S02]  /*8ff0*/  SYNCS.PHASECHK.TRANS64.TRYWAIT P1, [R10+URZ+0xb0], R5 ;  /* 0x0000b0050a0075a7 */ /* 0x000e24000802017f */
[----:B01----:R-:W-:Y:S05]  /*9000*/  @!P1 BRA `(.L_x_304) ;  /* 0x0000001800449947 */ /* 0x003fea0003800000 */
.L_x_344:
[----:B0-----:R-:W-:Y:S01]  /*9010*/  PRMT R5, R6, 0x9910, RZ ;  /* 0x0000991006057816 */ /* 0x001fe200000000ff */
[----:B------:R0:W-:Y:S03]  /*9020*/  @!P2 SYNCS.ARRIVE.TRANS64 RZ, [R10+URZ], R9 ;  /* 0x000000090affa9a7 */ /* 0x0001e6000800003f */
[----:B------:R-:W-:-:S13]  /*9030*/  ISETP.NE.AND P1, PT, R5, 0x2, PT ;  /* 0x000000020500780c */ /* 0x000fda0003f25270 */
[----:B0-----:R-:W-:Y:S05]  /*9040*/  @P1 BRA `(.L_x_305) ;  /* 0x0000000000041947 */ /* 0x001fea0003800000 */
[----:B------:R-:W-:Y:S01]  /*9050*/  BPT.TRAP 0x1 ;  /* 0x000000040000795c */ /* 0x000fe20000300000 */
.L_x_305:
[----:B------:R-:W-:Y:S05]  /*9060*/  @P0 BRA `(.L_x_306) ;  /* 0x0000000000040947 */ /* 0x000fea0003800000 */
[----:B------:R-:W-:Y:S01]  /*9070*/  BPT.TRAP 0x1 ;  /* 0x000000040000795c */ /* 0x000fe20000300000 */
.L_x_306:
[----:B------:R-:W-:Y:S01]  /*9080*/  R2UR UR11, R4 ;  /* 0x00000000040b72ca */ /* 0x000fe200000e0000 */
[----:B------:R-:W-:Y:S01]  /*9090*/  VIADD R13, R13, 0xffffffff ;  /* 0xffffffff0d0d7836 */ /* 0x000fe20000000000 */
[----:B------:R-:W-:Y:S01]  /*90a0*/  R2UR UR21, R11 ;  /* 0x000000000b1572ca */ /* 0x000fe200000e0000 */
[----:B------:R-:W-:Y:S01]  /*90b0*/  UIADD3 UR14, UP0, UR24, 0xf0, URZ ;  /* 0x000000f0180e7890 */ /* 0x000fe2000ff1e03f */
[----:B------:R-:W-:Y:S01]  /*90c0*/  R2UR UR22, R19 ;  /* 0x00000000131672ca */ /* 0x000fe200000e0000 */
[----:B------:R-:W-:Y:S01]  /*90d0*/  UIADD3 UR30, UP1, UR24, 0x1f0, URZ ;  /* 0x000001f0181e7890 */ /* 0x000fe2000ff3e03f */
[----:B------:R-:W-:Y:S01]  /*90e0*/  R2UR UR9, R10 ;  /* 0x000000000a0972ca */ /* 0x000fe200000e0000 */
[----:B------:R-:W-:Y:S01]  /*90f0*/  UIADD3.X UR15, URZ, UR25, URZ, UP0, !UPT ;  /* 0x000000193f0f7290 */ /* 0x000fe200087fe43f */
[----:B------:R-:W-:Y:S01]  /*9100*/  R2UR UR10, R12 ;  /* 0x000000000c0a72ca */ /* 0x000fe200000e0000 */
[----:B------:R-:W-:Y:S01]  /*9110*/  UPRMT UR20, URZ, 0x5410, UR18 ;  /* 0x000054103f147896 */ /* 0x000fe20008000012 */
[----:B------:R-:W-:Y:S01]  /*9120*/  R2UR UR12, R2 ;  /* 0x00000000020c72ca */ /* 0x000fe200000e0000 */
[----:B------:R-:W-:Y:S01]  /*9130*/  VIADD R4, R4, 0x1 ;  /* 0x0000000104047836 */ /* 0x000fe20000000000 */
[----:B------:R-:W-:Y:S01]  /*9140*/  R2UR UR23, R22 ;  /* 0x00000000161772ca */ /* 0x000fe200000e0000 */
[----:B------:R-:W-:Y:S01]  /*9150*/  ULEA UR8, UR11, UR28, 0xb ;  /* 0x0000001c0b087291 */ /* 0x000fe2000f8e583f */
[----:B------:R-:W-:Y:S01]  /*9160*/  ISETP.GT.AND P3, PT, R13, 0x1, PT ;  /* 0x000000010d00780c */ /* 0x000fe20003f64270 */
[----:B------:R-:W-:Y:S01]  /*9170*/  ULEA UR11, UR11, UR13, 0xd ;  /* 0x0000000d0b0b7291 */ /* 0x000fe2000f8e683f */
[----:B------:R-:W-:Y:S01]  /*9180*/  ISETP.NE.AND P1, PT, R4, 0x16, PT ;  /* 0x000000160400780c */ /* 0x000fe20003f25270 */
[----:B------:R-:W-:Y:S01]  /*9190*/  UIADD3 UR8, UR21, UR8, URZ ;  /* 0x0000000815087290 */ /* 0x000fe2000fffe03f */
[----:B------:R-:W-:Y:S01]  /*91a0*/  VIADD R12, R12, 0x20 ;  /* 0x000000200c0c7836 */ /* 0x000fe20000000000 */
[----:B------:R-:W-:Y:S01]  /*91b0*/  UIADD3 UR21, UR21, UR11, URZ ;  /* 0x0000000b15157290 */ /* 0x000fe2000fffe03f */
[----:B------:R-:W-:Y:S01]  /*91c0*/  SEL R10, RZ, 0x1, P1 ;  /* 0x00000001ff0a7807 */ /* 0x000fe20000800000 */
[----:B------:R-:W-:Y:S01]  /*91d0*/  UPRMT UR29, URZ, 0x5410, UR19 ;  /* 0x000054103f1d7896 */ /* 0x000fe20008000013 */
[----:B------:R-:W-:Y:S01]  /*91e0*/  SEL R4, R4, RZ, P1 ;  /* 0x000000ff04047207 */ /* 0x000fe20000800000 */
[----:B------:R-:W-:Y:S01]  /*91f0*/  UIADD3.X UR31, URZ, UR25, URZ, UP1, !UPT ;  /* 0x000000193f1f7290 */ /* 0x000fe20008ffe43f */
[----:B------:R-:W-:Y:S01]  /*9200*/  LOP3.LUT R3, R3, R10, RZ, 0x3c, !PT ;  /* 0x0000000a03037212 */ /* 0x000fe200078e3cff */
[----:B------:R-:W-:Y:S01]  /*9210*/  UMOV UR16, 0x0 ;  /* 0x0000000000107882 */ /* 0x000fe20000000000 */
[----:B------:R-:W-:Y:S01]  /*9220*/  UMOV UR17, 0x10000000 ;  /* 0x1000000000117882 */ /* 0x000fe20000000000 */
[----:B------:R-:W-:-:S02]  /*9230*/  UMOV UR11, UR22 ;  /* 0x00000016000b7c82 */ /* 0x000fc40008000000 */
[----:B------:R0:W-:Y:S02]  /*9240*/  UTMALDG.3D.MULTICAST [UR8], [UR14], UR20, desc[UR16] ;  /* 0x000010080e0073b4 */ /* 0x0001e40008011814 */
[----:B0-----:R-:W-:Y:S01]  /*9250*/  UMOV UR8, UR21 ;  /* 0x0000001500087c82 */ /* 0x001fe20008000000 */
[----:B------:R-:W-:Y:S02]  /*9260*/  UMOV UR11, UR23 ;  /* 0x00000017000b7c82 */ /* 0x000fe40008000000 */
[----:B------:R0:W-:Y:S02]  /*9270*/  UTMALDG.3D.MULTICAST [UR8], [UR30], UR29, desc[UR16] ;  /* 0x000010081e0073b4 */ /* 0x0001e4000801181d */
[----:B0-----:R-:W-:Y:S05]  /*9280*/  @P3 BRA `(.L_x_307) ;  /* 0xfffffffc00403947 */ /* 0x001fea000383ffff */
.L_x_303:
[----:B------:R-:W-:Y:S05]  /*9290*/  BSYNC B1 ;  /* 0x0000000000017941 */ /* 0x000fea0003800000 */
.L_x_302:
[----:B------:R-:W2:Y:S01]  /*92a0*/  LDL.64 R10, [R1] ;  /* 0x00000000010a7983 */ /* 0x000ea20000100a00 */
[----:B------:R-:W-:Y:S01]  /*92b0*/  LOP3.LUT P4, RZ, R8, 0xff, RZ, 0xc0, !PT ;  /* 0x000000ff08ff7812 */ /* 0x000fe2000788c0ff */
[----:B------:R-:W-:Y:S01]  /*92c0*/  VIADD R4, R7, UR40 ;  /* 0x0000002807047c36 */ /* 0x000fe20008000000 */
[----:B------:R-:W-:Y:S01]  /*92d0*/  ULDC.64 UR8, c[0x0][0x650] ;  /* 0x0001940000087ab9 */ /* 0x000fe20000000a00 */
[----:B------:R-:W-:Y:S01]  /*92e0*/  IMAD.U32 R7, RZ, RZ, UR40 ;  /* 0x00000028ff077e24 */ /* 0x000fe2000f8e00ff */
[----:B------:R-:W-:Y:S01]  /*92f0*/  UISETP.GE.U32.AND UP0, UPT, UR40, 0x16, UPT ;  /* 0x000000162800788c */ /* 0x000fe2000bf06070 */
[----:B------:R-:W-:Y:S01]  /*9300*/  BSSY B1, `(.L_x_308) ;  /* 0x000006f000017945 */ /* 0x000fe20003800000 */
[----:B------:R-:W-:Y:S01]  /*9310*/  ISETP.GT.U32.AND P1, PT, R4, 0x15, PT ;  /* 0x000000150400780c */ /* 0x000fe20003f24070 */
[----:B------:R-:W-:Y:S01]  /*9320*/  IMAD.MOV.U32 R19, RZ, RZ, -0x1 ;  /* 0xffffffffff137424 */ /* 0x000fe200078e00ff */
[----:B------:R-:W-:Y:S01]  /*9330*/  PRMT R8, RZ, 0x7610, R8 ;  /* 0x00007610ff087816 */ /* 0x000fe20000000008 */
[----:B------:R-:W-:Y:S01]  /*9340*/  IMAD.MOV.U32 R22, RZ, RZ, -0x1 ;  /* 0xffffffffff167424 */ /* 0x000fe200078e00ff */
[----:B------:R-:W-:-:S02]  /*9350*/  ISETP.LT.U32.AND P1, PT, R7, 0x16, P1 ;  /* 0x000000160700780c */ /* 0x000fc40000f21070 */
[----:B------:R-:W-:Y:S01]  /*9360*/  PLOP3.LUT P3, PT, PT, PT, UP0, 0x80, 0x0 ;  /* 0x000000000000781c */ /* 0x000fe20003f6f008 */
[----:B------:R-:W0:Y:S01]  /*9370*/  @P4 S2R R3, SR_CgaCtaId ;  /* 0x0000000000034919 */ /* 0x000e220000008800 */
[----:B------:R-:W-:-:S04]  /*9380*/  @P4 MOV R2, 0x400 ;  /* 0x0000040000024802 */ /* 0x000fc80000000f00 */
[----:B0-----:R-:W-:Y:S01]  /*9390*/  @P4 LEA R5, R3, R2, 0x18 ;  /* 0x0000000203054211 */ /* 0x001fe200078ec0ff */
[----:B------:R-:W-:-:S03]  /*93a0*/  IMAD.WIDE.U32 R2, R4, -0x45d1745d, RZ ;  /* 0xba2e8ba304027825 */ /* 0x000fc600078e00ff */
[----:B------:R0:W-:Y:S01]  /*93b0*/  @P4 SYNCS.ARRIVE.TRANS64.A1T0 RZ, [R5+URZ+0x198], RZ ;  /* 0x000198ff05ff49a7 */ /* 0x0001e2000810003f */
[----:B------:R-:W-:Y:S01]  /*93c0*/  IMAD.MOV.U32 R2, RZ, RZ, -0x1 ;  /* 0xffffffffff027424 */ /* 0x000fe200078e00ff */
[----:B0-----:R-:W-:Y:S02]  /*93d0*/  SHF.R.U32.HI R5, RZ, 0x4, R3 ;  /* 0x00000004ff057819 */ /* 0x001fe40000011603 */
[----:B------:R-:W-:-:S03]  /*93e0*/  SEL R3, RZ, 0x1, !P1 ;  /* 0x00000001ff037807 */ /* 0x000fc60004800000 */
[----:B------:R-:W-:Y:S01]  /*93f0*/  IMAD R7, R5, -0x16, R4 ;  /* 0xffffffea05077824 */ /* 0x000fe200078e0204 */
[----:B------:R-:W-:Y:S02]  /*9400*/  LOP3.LUT R0, R0, R3, RZ, 0x3c, !PT ;  /* 0x0000000300007212 */ /* 0x000fe400078e3cff */
[----:B------:R-:W-:Y:S02]  /*9410*/  PRMT R3, RZ, 0x7610, R3 ;  /* 0x00007610ff037816 */ /* 0x000fe40000000003 */
[----:B------:R-:W-:Y:S02]  /*9420*/  @P3 LOP3.LUT R0, R0, 0x1, R5, 0x78, !PT ;  /* 0x0000000100003812 */ /* 0x000fe400078e7805 */
[----:B--2---:R-:W-:-:S04]  /*9430*/  IADD3 R18, P4, R18, R10, RZ ;  /* 0x0000000a12127210 */ /* 0x004fc80007f9e0ff */
[----:B------:R-:W-:Y:S01]  /*9440*/  ISETP.GE.U32.AND P1, PT, R18, UR8, PT ;  /* 0x0000000812007c0c */ /* 0x000fe2000bf26070 */
[----:B------:R-:W-:-:S05]  /*9450*/  IMAD.X R17, R17, 0x1, R23, P4 ;  /* 0x0000000111117824 */ /* 0x000fca00020e0617 */
[----:B------:R-:W-:-:S13]  /*9460*/  ISETP.GE.U32.AND.EX P1, PT, R17, UR9, PT, P1 ;  /* 0x0000000911007c0c */ /* 0x000fda000bf26110 */
[----:B------:R-:W-:Y:S05]  /*9470*/  @P1 BRA `(.L_x_309) ;  /* 0x00000004005c1947 */ /* 0x000fea0003800000 */
[----:B------:R-:W0:Y:S01]  /*9480*/  S2R R11, SR_CTAID.X ;  /* 0x00000000000b7919 */ /* 0x000e220000002500 */
[----:B------:R-:W-:Y:S01]  /*9490*/  ULDC.64 UR8, c[0x0][0x628] ;  /* 0x00018a0000087ab9 */ /* 0x000fe20000000a00 */
[----:B------:R-:W1:Y:S01]  /*94a0*/  LDC R12, c[0x0][0x144] ;  /* 0x00005100ff0c7b82 */ /* 0x000e620000000800 */
[----:B------:R-:W-:Y:S01]  /*94b0*/  ISETP.NE.U32.AND P1, PT, RZ, UR8, PT ;  /* 0x00000008ff007c0c */ /* 0x000fe2000bf25070 */
[----:B------:R-:W2:Y:S01]  /*94c0*/  S2R R9, SR_CTAID.Y ;  /* 0x0000000000097919 */ /* 0x000ea20000002600 */
[----:B------:R-:W-:Y:S01]  /*94d0*/  ULDC UR10, c[0x0][0x150] ;  /* 0x00005400000a7ab9 */ /* 0x000fe20000000800 */
[----:B------:R-:W-:Y:S01]  /*94e0*/  ULDC UR11, c[0x0][0x630] ;  /* 0x00018c00000b7ab9 */ /* 0x000fe20000000800 */
[----:B------:R-:W-:Y:S01]  /*94f0*/  ISETP.NE.AND.EX P1, PT, RZ, UR9, PT, P1 ;  /* 0x00000009ff007c0c */ /* 0x000fe2000bf25310 */
[----:B------:R-:W-:Y:S01]  /*9500*/  IMAD.MOV.U32 R2, RZ, RZ, R18 ;  /* 0x000000ffff027224 */ /* 0x000fe200078e0012 */
[----:B0-----:R-:W-:-:S05]  /*9510*/  I2FP.F32.U32 R3, R11 ;  /* 0x0000000b00037245 */ /* 0x001fca0000201000 */
[----:B------:R-:W-:Y:S01]  /*9520*/  FMUL R14, R3, UR10 ;  /* 0x0000000a030e7c20 */ /* 0x000fe20008400000 */
[----:B------:R-:W-:-:S05]  /*9530*/  IMAD.MOV.U32 R3, RZ, RZ, R17 ;  /* 0x000000ffff037224 */ /* 0x000fca00078e0011 */
[----:B--2---:R-:W-:Y:S05]  /*9540*/  @!P1 BRA `(.L_x_310) ;  /* 0x0000000000289947 */ /* 0x004fea0003800000 */
[----:B------:R-:W-:Y:S02]  /*9550*/  ULDC UR10, c[0x0][0x634] ;  /* 0x00018d00000a7ab9 */ /* 0x000fe40000000800 */
[----:B------:R-:W-:-:S05]  /*9560*/  IADD3 R3, P1, R18, UR10, RZ ;  /* 0x0000000a12037c10 */ /* 0x000fca000ff3e0ff */
[----:B------:R-:W-:-:S04]  /*9570*/  IMAD.X R13, RZ, RZ, R17, P1 ;  /* 0x000000ffff0d7224 */ /* 0x000fc800008e0611 */
[----:B------:R-:W-:-:S04]  /*9580*/  IMAD.WIDE.U32 R4, R13, UR8, RZ ;  /* 0x000000080d047c25 */ /* 0x000fc8000f8e00ff */
[----:B------:R-:W-:-:S04]  /*9590*/  IMAD.WIDE.U32 R4, P1, R3, UR9, R4 ;  /* 0x0000000903047c25 */ /* 0x000fc8000f820004 */
[----:B------:R-:W-:-:S04]  /*95a0*/  IMAD.WIDE.U32 R2, R3, UR8, RZ ;  /* 0x0000000803027c25 */ /* 0x000fc8000f8e00ff */
[----:B------:R-:W-:Y:S01]  /*95b0*/  IMAD.MOV.U32 R2, RZ, RZ, R5 ;  /* 0x000000ffff027224 */ /* 0x000fe200078e0005 */
[----:B------:R-:W-:Y:S01]  /*95c0*/  IADD3 RZ, P3, R3, R4, RZ ;  /* 0x0000000403ff7210 */ /* 0x000fe20007f7e0ff */
[----:B------:R-:W-:-:S04]  /*95d0*/  IMAD.X R3, RZ, RZ, RZ, P1 ;  /* 0x000000ffff037224 */ /* 0x000fc800008e06ff */
[----:B------:R-:W-:-:S08]  /*95e0*/  IMAD.WIDE.U32.X R2, R13, UR9, R2, P3 ;  /* 0x000000090d027c25 */ /* 0x000fd000098e0402 */
.L_x_310:
[--C-:B------:R-:W-:Y:S01]  /*95f0*/  SHF.R.U64 R10, R2, UR11, R3.reuse ;  /* 0x0000000b020a7c19 */ /* 0x100fe20008001203 */
[----:B------:R-:W0:Y:S01]  /*9600*/  F2I.U32.TRUNC.NTZ R14, R14 ;  /* 0x0000000e000e7305 */ /* 0x000e22000020f000 */
[----:B------:R-:W-:Y:S01]  /*9610*/  SHF.R.U32.HI R2, RZ, UR11, R3 ;  /* 0x0000000bff027c19 */ /* 0x000fe20008011603 */
[----:B------:R-:W-:Y:S01]  /*9620*/  ULDC.64 UR8, c[0x0][0x620] ;  /* 0x0001880000087ab9 */ /* 0x000fe20000000a00 */
[----:B------:R-:W-:Y:S01]  /*9630*/  IADD3 R5, P1, RZ, -R10, RZ ;  /* 0x8000000aff057210 */ /* 0x000fe20007f3e0ff */
[----:B------:R-:W-:Y:S01]  /*9640*/  IMAD.MOV.U32 R3, RZ, RZ, R17 ;  /* 0x000000ffff037224 */ /* 0x000fe200078e0011 */
[----:B------:R-:W-:-:S03]  /*9650*/  ULDC.64 UR10, c[0x0][0x640] ;  /* 0x00019000000a7ab9 */ /* 0x000fc60000000a00 */
[----:B------:R-:W-:Y:S01]  /*9660*/  IMAD.X R2, RZ, RZ, ~R2, P1 ;  /* 0x000000ffff027224 */ /* 0x000fe200008e0e02 */
[----:B------:R-:W-:-:S03]  /*9670*/  ISETP.NE.U32.AND P1, PT, RZ, UR10, PT ;  /* 0x0000000aff007c0c */ /* 0x000fc6000bf25070 */
[----:B------:R-:W-:Y:S01]  /*9680*/  IMAD R4, R2, UR8, RZ ;  /* 0x0000000802047c24 */ /* 0x000fe2000f8e02ff */
[----:B------:R-:W-:Y:S01]  /*9690*/  ISETP.NE.AND.EX P1, PT, RZ, UR11, PT, P1 ;  /* 0x0000000bff007c0c */ /* 0x000fe2000bf25310 */
[----:B------:R-:W-:-:S04]  /*96a0*/  IMAD.MOV.U32 R2, RZ, RZ, R18 ;  /* 0x000000ffff027224 */ /* 0x000fc800078e0012 */
[----:B------:R-:W-:Y:S01]  /*96b0*/  IMAD.WIDE.U32 R2, R5, UR8, R2 ;  /* 0x0000000805027c25 */ /* 0x000fe2000f8e0002 */
[----:B------:R-:W-:-:S03]  /*96c0*/  ULDC UR8, c[0x0][0x618] ;  /* 0x0001860000087ab9 */ /* 0x000fc60000000800 */
[----:B------:R-:W-:Y:S01]  /*96d0*/  IMAD R5, R5, UR9, R4 ;  /* 0x0000000905057c24 */ /* 0x000fe2000f8e0204 */
[----:B------:R-:W-:Y:S01]  /*96e0*/  ULDC UR9, c[0x0][0x154] ;  /* 0x0000550000097ab9 */ /* 0x000fe20000000800 */
[----:B0-----:R-:W-:Y:S02]  /*96f0*/  IMAD.MOV R4, RZ, RZ, -R14 ;  /* 0x000000ffff047224 */ /* 0x001fe400078e0a0e */
[----:B------:R-:W0:Y:S01]  /*9700*/  LDC R14, c[0x0][0x148] ;  /* 0x00005200ff0e7b82 */ /* 0x000e220000000800 */
[----:B------:R-:W-:Y:S02]  /*9710*/  IMAD.IADD R3, R3, 0x1, R5 ;  /* 0x0000000103037824 */ /* 0x000fe400078e0205 */
[----:B-1----:R-:W-:Y:S01]  /*9720*/  IMAD R11, R12, R4, R11 ;  /* 0x000000040c0b7224 */ /* 0x002fe200078e020b */
[----:B------:R-:W-:Y:S02]  /*9730*/  I2FP.F32.U32 R4, R9 ;  /* 0x0000000900047245 */ /* 0x000fe40000201000 */
[----:B------:R-:W-:-:S02]  /*9740*/  SHF.R.U64 R12, R2, UR8, R3 ;  /* 0x00000008020c7c19 */ /* 0x000fc40008001203 */
[----:B------:R-:W-:Y:S01]  /*9750*/  SHF.R.U32.HI R3, RZ, UR8, R3 ;  /* 0x00000008ff037c19 */ /* 0x000fe20008011603 */
[----:B------:R-:W-:Y:S01]  /*9760*/  FMUL R4, R4, UR9 ;  /* 0x0000000904047c20 */ /* 0x000fe20008400000 */
[----:B------:R-:W-:Y:S02]  /*9770*/  ULDC UR8, c[0x0][0x608] ;  /* 0x0001820000087ab9 */ /* 0x000fe40000000800 */
[--C-:B------:R-:W-:Y:S01]  /*9780*/  SHF.R.U64 R15, R12, UR8, R3.reuse ;  /* 0x000000080c0f7c19 */ /* 0x100fe20008001203 */
[----:B------:R1:W2:Y:S01]  /*9790*/  F2I.U32.TRUNC.NTZ R20, R4 ;  /* 0x0000000400147305 */ /* 0x0002a2000020f000 */
[----:B------:R-:W-:Y:S01]  /*97a0*/  SHF.R.U32.HI R2, RZ, UR8, R3 ;  /* 0x00000008ff027c19 */ /* 0x000fe20008011603 */
[----:B------:R-:W-:-:S03]  /*97b0*/  ULDC UR8, c[0x0][0x658] ;  /* 0x0001960000087ab9 */ /* 0x000fc60000000800 */
[--C-:B------:R-:W-:Y:S02]  /*97c0*/  SHF.R.U64 R13, R15, UR8, R2.reuse ;  /* 0x000000080f0d7c19 */ /* 0x100fe40008001202 */
[----:B------:R-:W-:-:S03]  /*97d0*/  SHF.R.U32.HI R19, RZ, UR8, R2 ;  /* 0x00000008ff137c19 */ /* 0x000fc60008011602 */
[----:B------:R-:W-:Y:S02]  /*97e0*/  IMAD.MOV.U32 R2, RZ, RZ, R13 ;  /* 0x000000ffff027224 */ /* 0x000fe400078e000d */
[----:B------:R-:W-:Y:S01]  /*97f0*/  IMAD.MOV.U32 R3, RZ, RZ, R19 ;  /* 0x000000ffff037224 */ /* 0x000fe200078e0013 */
[----:B-1----:R-:W-:Y:S06]  /*9800*/  @!P1 BRA `(.L_x_311) ;  /* 0x0000000000289947 */ /* 0x002fec0003800000 */
        /* <DEDUP_REMOVED lines=10> */
.L_x_311:
[----:B------:R-:W1:Y:S01]  /*98b0*/  LDC R4, c[0x0][0x65c] ;  /* 0x00019700ff047b82 */ /* 0x000e620000000800 */
[----:B------:R-:W-:Y:S01]  /*98c0*/  ULDC UR8, c[0x0][0x648] ;  /* 0x0001920000087ab9 */ /* 0x000fe20000000800 */
[----:B------:R-:W-:Y:S01]  /*98d0*/  LOP3.LUT R15, R15, UR7, RZ, 0xc0, !PT ;  /* 0x000000070f0f7c12 */ /* 0x000fe2000f8ec0ff */
[----:B--2---:R-:W-:Y:S01]  /*98e0*/  IMAD.MOV R20, RZ, RZ, -R20 ;  /* 0x000000ffff147224 */ /* 0x004fe200078e0a14 */
[----:B------:R-:W-:Y:S01]  /*98f0*/  SHF.R.U64 R2, R2, UR8, R3 ;  /* 0x0000000802027c19 */ /* 0x000fe20008001203 */
[----:B------:R-:W-:Y:S01]  /*9900*/  ULDC UR8, c[0x0][0x638] ;  /* 0x00018e0000087ab9 */ /* 0x000fe20000000800 */
[----:B------:R-:W-:Y:S01]  /*9910*/  LOP3.LUT R12, R12, UR4, RZ, 0xc0, !PT ;  /* 0x000000040c0c7c12 */ /* 0x000fe2000f8ec0ff */
[----:B------:R-:W-:Y:S01]  /*9920*/  ULDC UR9, c[0x0][0x610] ;  /* 0x0001840000097ab9 */ /* 0x000fe20000000800 */
[----:B------:R-:W-:Y:S01]  /*9930*/  IMAD.MOV.U32 R3, RZ, RZ, 0x1 ;  /* 0x00000001ff037424 */ /* 0x000fe200078e00ff */
[----:B-1----:R-:W-:Y:S01]  /*9940*/  ISETP.NE.AND P1, PT, R4, 0x1, PT ;  /* 0x000000010400780c */ /* 0x002fe20003f25270 */
[----:B------:R-:W-:-:S02]  /*9950*/  IMAD.MOV R4, RZ, RZ, -R2 ;  /* 0x000000ffff047224 */ /* 0x000fc400078e0a02 */
[----:B------:R-:W-:Y:S02]  /*9960*/  IMAD R2, R2, UR5, R15 ;  /* 0x0000000502027c24 */ /* 0x000fe4000f8e020f */
[----:B------:R-:W-:Y:S01]  /*9970*/  IMAD R13, R4, UR8, R13 ;  /* 0x00000008040d7c24 */ /* 0x000fe2000f8e020d */
[----:B------:R-:W-:-:S07]  /*9980*/  ULDC UR8, c[0x0][0x600] ;  /* 0x0001800000087ab9 */ /* 0x000fce0000000800 */
[----:B0-----:R-:W-:-:S04]  /*9990*/  @P1 IMAD R11, R14, R20, R9 ;  /* 0x000000140e0b1224 */ /* 0x001fc800078e0209 */
[----:B------:R-:W-:Y:S02]  /*99a0*/  IMAD R11, R2, UR9, R11 ;  /* 0x00000009020b7c24 */ /* 0x000fe4000f8e020b */
[----:B------:R-:W-:-:S05]  /*99b0*/  IMAD R2, R13, UR8, R12 ;  /* 0x000000080d027c24 */ /* 0x000fca000f8e020c */
[----:B------:R-:W-:Y:S02]  /*99c0*/  SEL R22, R2, R11, !P1 ;  /* 0x0000000b02167207 */ /* 0x000fe40004800000 */
[----:B------:R-:W-:Y:S01]  /*99d0*/  SEL R19, R11, R2, !P1 ;  /* 0x000000020b137207 */ /* 0x000fe20004800000 */
[----:B------:R-:W-:-:S07]  /*99e0*/  IMAD.MOV.U32 R2, RZ, RZ, R10 ;  /* 0x000000ffff027224 */ /* 0x000fce00078e000a */
.L_x_309:
[----:B------:R-:W-:Y:S05]  /*99f0*/  BSYNC B1 ;  /* 0x0000000000017941 */ /* 0x000fea0003800000 */
.L_x_308:
[----:B------:R-:W-:-:S13]  /*9a00*/  LOP3.LUT P1, RZ, R3, 0xff, RZ, 0xc0, !PT ;  /* 0x000000ff03ff7812 */ /* 0x000fda000782c0ff */
[----:B------:R-:W-:Y:S05]  /*9a10*/  @P1 BRA `(.L_x_312) ;  /* 0xfffffff400241947 */ /* 0x000fea000383ffff */
[----:B------:R-:W-:Y:S05]  /*9a20*/  BSYNC B0 ;  /* 0x0000000000007941 */ /* 0x000fea0003800000 */
.L_x_300:
[----:B------:R-:W-:-:S03]  /*9a30*/  UMOV UR8, 0xffffffff ;  /* 0xffffffff00087882 */ /* 0x000fc60000000000 */
[----:B------:R-:W-:Y:S05]  /*9a40*/  BRA.DIV UR8, `(.L_x_313) ;  /* 0x0000000e08c87947 */ /* 0x000fea000b800000 */
[----:B------:R-:W-:-:S13]  /*9a50*/  ELECT P6, URZ, PT ;  /* 0x00000000003f782f */ /* 0x000fda00038c0000 */
.L_x_347:
[----:B------:R-:W-:Y:S04]  /*9a60*/  BSSY B0, `(.L_x_314) ;  /* 0x00000cd000007945 */ /* 0x000fe80003800000 */
[----:B------:R-:W-:Y:S05]  /*9a70*/  @!P6 BRA `(.L_x_315) ;  /* 0x0000000c002ce947 */ /* 0x000fea0003800000 */
[----:B------:R-:W-:-:S04]  /*9a80*/  LOP3.LUT R16, R16, 0x2, RZ, 0xfc, !PT ;  /* 0x0000000210107812 */ /* 0x000fc800078efcff */
[----:B------:R-:W-:-:S13]  /*9a90*/  ISETP.NE.AND P0, PT, R16, 0x3, PT ;  /* 0x000000031000780c */ /* 0x000fda0003f05270 */
[----:B------:R-:W-:Y:S05]  /*9aa0*/  @!P0 BRA `(.L_x_316) ;  /* 0x0000000000048947 */ /* 0x000fea0003800000 */
[----:B------:R-:W-:Y:S01]  /*9ab0*/  BPT.TRAP 0x1 ;  /* 0x000000040000795c */ /* 0x000fe20000300000 */
.L_x_316:
[----:B------:R-:W0:Y:S01]  /*9ac0*/  S2R R3, SR_CgaCtaId ;  /* 0x0000000000037919 */ /* 0x000e220000008800 */
[----:B------:R-:W-:Y:S02]  /*9ad0*/  MOV R2, 0x400 ;  /* 0x0000040000027802 */ /* 0x000fe40000000f00 */
[----:B------:R-:W-:Y:S02]  /*9ae0*/  SHF.L.U32 R4, R0, 0x1f, RZ ;  /* 0x0000001f00047819 */ /* 0x000fe400000006ff */
[----:B0-----:R-:W-:-:S05]  /*9af0*/  LEA R2, R3, R2, 0x18 ;  /* 0x0000000203027211 */ /* 0x001fca00078ec0ff */
[----:B------:R-:W-:-:S04]  /*9b00*/  VIADD R2, R2, 0xb0 ;  /* 0x000000b002027836 */ /* 0x000fc80000000000 */
[C---:B------:R-:W-:Y:S02]  /*9b10*/  IMAD R9, R7.reuse, 0x8, R2 ;  /* 0x0000000807097824 */ /* 0x040fe400078e0202 */
[----:B------:R-:W-:Y:S02]  /*9b20*/  VIADD R7, R7, 0x1 ;  /* 0x0000000107077836 */ /* 0x000fe40000000000 */
[----:B------:R-:W0:Y:S03]  /*9b30*/  SYNCS.PHASECHK.TRANS64.TRYWAIT P0, [R9+URZ], R4 ;  /* 0x00000004090075a7 */ /* 0x000e26000800017f */
[----:B------:R-:W-:-:S04]  /*9b40*/  ISETP.NE.AND P1, PT, R7, 0x16, PT ;  /* 0x000000160700780c */ /* 0x000fc80003f25270 */
[----:B------:R-:W-:Y:S02]  /*9b50*/  SEL R3, RZ, 0x1, P1 ;  /* 0x00000001ff037807 */ /* 0x000fe40000800000 */
[----:B------:R-:W-:Y:S02]  /*9b60*/  SEL R7, R7, RZ, P1 ;  /* 0x000000ff07077207 */ /* 0x000fe40000800000 */
[----:B------:R-:W-:-:S03]  /*9b70*/  LOP3.LUT R6, R0, R3, RZ, 0x3c, !PT ;  /* 0x0000000300067212 */ /* 0x000fc600078e3cff */
[----:B------:R-:W-:Y:S01]  /*9b80*/  IMAD R8, R7, 0x8, R2 ;  /* 0x0000000807087824 */ /* 0x000fe200078e0202 */
[----:B------:R-:W-:Y:S01]  /*9b90*/  SHF.L.U32 R5, R6, 0x1f, RZ ;  /* 0x0000001f06057819 */ /* 0x000fe200000006ff */
[----:B0-----:R-:W-:Y:S06]  /*9ba0*/  @!P0 BRA `(.L_x_317) ;  /* 0x0000000c00908947 */ /* 0x001fec0003800000 */
.L_x_348:
[----:B------:R-:W1:Y:S01]  /*9bb0*/  SYNCS.PHASECHK.TRANS64.TRYWAIT P0, [R8+URZ], R5 ;  /* 0x00000005080075a7 */ /* 0x000e62000800017f */
[----:B------:R-:W-:-:S05]  /*9bc0*/  VIADD R0, R7, 0x1 ;  /* 0x0000000107007836 */ /* 0x000fca0000000000 */
[----:B------:R-:W-:-:S04]  /*9bd0*/  ISETP.NE.AND P1, PT, R0, 0x16, PT ;  /* 0x000000160000780c */ /* 0x000fc80003f25270 */
[----:B------:R-:W-:Y:S02]  /*9be0*/  SEL R3, RZ, 0x1, P1 ;  /* 0x00000001ff037807 */ /* 0x000fe40000800000 */
[----:B------:R-:W-:Y:S02]  /*9bf0*/  SEL R7, R0, RZ, P1 ;  /* 0x000000ff00077207 */ /* 0x000fe40000800000 */
[----:B------:R-:W-:-:S03]  /*9c00*/  LOP3.LUT R6, R6, R3, RZ, 0x3c, !PT ;  /* 0x0000000306067212 */ /* 0x000fc600078e3cff */
[----:B0-----:R-:W-:Y:S01]  /*9c10*/  IMAD R9, R7, 0x8, R2 ;  /* 0x0000000807097824 */ /* 0x001fe200078e0202 */
[----:B------:R-:W-:Y:S01]  /*9c20*/  SHF.L.U32 R4, R6, 0x1f, RZ ;  /* 0x0000001f06047819 */ /* 0x000fe200000006ff */
[----:B-1----:R-:W-:Y:S06]  /*9c30*/  @!P0 BRA `(.L_x_318) ;  /* 0x0000000c00808947 */ /* 0x002fec0003800000 */
.L_x_349:
        /* <DEDUP_REMOVED lines=9> */
.L_x_350:
        /* <DEDUP_REMOVED lines=9> */
.L_x_351:
        /* <DEDUP_REMOVED lines=9> */
.L_x_352:
        /* <DEDUP_REMOVED lines=9> */
.L_x_353:
        /* <DEDUP_REMOVED lines=9> */
.L_x_354:
        /* <DEDUP_REMOVED lines=9> */
.L_x_355:
        /* <DEDUP_REMOVED lines=9> */
.L_x_356:
        /* <DEDUP_REMOVED lines=9> */
.L_x_357:
        /* <DEDUP_REMOVED lines=9> */
.L_x_358:
        /* <DEDUP_REMOVED lines=9> */
.L_x_359:
        /* <DEDUP_REMOVED lines=9> */
.L_x_360:
        /* <DEDUP_REMOVED lines=9> */
.L_x_361:
        /* <DEDUP_REMOVED lines=9> */
.L_x_362:
        /* <DEDUP_REMOVED lines=9> */
.L_x_363:
        /* <DEDUP_REMOVED lines=9> */
.L_x_364:
        /* <DEDUP_REMOVED lines=9> */
.L_x_365:
        /* <DEDUP_REMOVED lines=9> */
.L_x_366:
[----:B------:R-:W1:Y:S01]  /*a5d0*/  SYNCS.PHASECHK.TRANS64.TRYWAIT P0, [R8+URZ], R5 ;  /* 0x00000005080075a7 */ /* 0x000e62000800017f */
[----:B------:R-:W-:-:S05]  /*a5e0*/  VIADD R0, R7, 0x1 ;  /* 0x0000000107007836 */ /* 0x000fca0000000000 */
[----:B------:R-:W-:-:S04]  /*a5f0*/  ISETP.NE.AND P1, PT, R0, 0x16, PT ;  /* 0x000000160000780c */ /* 0x000fc80003f25270 */
[----:B------:R-:W-:Y:S02]  /*a600*/  SEL R3, RZ, 0x1, P1 ;  /* 0x00000001ff037807 */ /* 0x000fe40000800000 */
[----:B------:R-:W-:Y:S02]  /*a610*/  SEL R7, R0, RZ, P1 ;  /* 0x000000ff00077207 */ /* 0x000fe40000800000 */
[----:B0-----:R-:W-:-:S03]  /*a620*/  LOP3.LUT R9, R6, R3, RZ, 0x3c, !PT ;  /* 0x0000000306097212 */ /* 0x001fc600078e3cff */
[----:B------:R-:W-:Y:S01]  /*a630*/  IMAD R11, R7, 0x8, R2 ;  /* 0x00000008070b7824 */ /* 0x000fe200078e0202 */
[----:B------:R-:W-:Y:S01]  /*a640*/  SHF.L.U32 R6, R9, 0x1f, RZ ;  /* 0x0000001f09067819 */ /* 0x000fe200000006ff */
[----:B-1----:R-:W-:Y:S06]  /*a650*/  @!P0 BRA `(.L_x_336) ;  /* 0x0000000800608947 */ /* 0x002fec0003800000 */
.L_x_367:
[----:B------:R-:W1:Y:S01]  /*a660*/  SYNCS.PHASECHK.TRANS64.TRYWAIT P0, [R11+URZ], R6 ;  /* 0x000000060b0075a7 */ /* 0x000e62000800017f */
[----:B------:R-:W-:-:S05]  /*a670*/  VIADD R0, R7, 0x1 ;  /* 0x0000000107007836 */ /* 0x000fca0000000000 */
[----:B------:R-:W-:-:S04]  /*a680*/  ISETP.NE.AND P1, PT, R0, 0x16, PT ;  /* 0x000000160000780c */ /* 0x000fc80003f25270 */
[----:B------:R-:W-:Y:S02]  /*a690*/  SEL R4, RZ, 0x1, P1 ;  /* 0x00000001ff047807 */ /* 0x000fe40000800000 */
[----:B------:R-:W-:Y:S02]  /*a6a0*/  SEL R3, R0, RZ, P1 ;  /* 0x000000ff00037207 */ /* 0x000fe40000800000 */
[----:B------:R-:W-:Y:S01]  /*a6b0*/  LOP3.LUT R0, R9, R4, RZ, 0x3c, !PT ;  /* 0x0000000409007212 */ /* 0x000fe200078e3cff */
[----:B-1----:R-:W-:Y:S06]  /*a6c0*/  @!P0 BRA `(.L_x_337) ;  /* 0x0000000800588947 */ /* 0x002fec0003800000 */
.L_x_368:
[----:B------:R-:W-:Y:S01]  /*a6d0*/  IMAD R3, R3, 0x8, R2 ;  /* 0x0000000803037824 */ /* 0x000fe200078e0202 */
[----:B------:R-:W-:-:S07]  /*a6e0*/  SHF.L.U32 R0, R0, 0x1f, RZ ;  /* 0x0000001f00007819 */ /* 0x000fce00000006ff */
.L_x_338:
[----:B--2---:R2:W3:Y:S02]  /*a6f0*/  SYNCS.PHASECHK.TRANS64.TRYWAIT P0, [R3+URZ], R0 ;  /* 0x00000000030075a7 */ /* 0x0044e4000800017f */
[----:B---3--:R-:W-:Y:S05]  /*a700*/  @!P0 NANOSLEEP.SYNCS 0x989680 ;  /* 0x009896800000895d */ /* 0x008fea0003900000 */
[----:B------:R-:W3:Y:S02]  /*a710*/  @!P0 SYNCS.PHASECHK.TRANS64 P0, [R3+URZ], R0 ;  /* 0x00000000030085a7 */ /* 0x000ee4000800007f */
[----:B---3--:R-:W-:Y:S05]  /*a720*/  @!P0 BRA `(.L_x_338) ;  /* 0xfffffffc00f08947 */ /* 0x008fea000383ffff */
.L_x_315:
[----:B------:R-:W-:Y:S05]  /*a730*/  BSYNC B0 ;  /* 0x0000000000007941 */ /* 0x000fea0003800000 */
.L_x_314:
[----:B------:R-:W-:Y:S05]  /*a740*/  EXIT ;  /* 0x000000000000794d */ /* 0x000fea0003800000 */
.L_x_20:
[----:B-1----:R1:W2:Y:S02]  /*a750*/  SYNCS.PHASECHK.TRANS64.TRYWAIT P0, [R161+URZ], R0 ;  /* 0x00000000a10075a7 */ /* 0x0022a4000800017f */
[----:B--2---:R-:W-:Y:S05]  /*a760*/  @!P0 NANOSLEEP.SYNCS 0x989680 ;  /* 0x009896800000895d */ /* 0x004fea0003900000 */
[----:B------:R-:W2:Y:S02]  /*a770*/  @!P0 SYNCS.PHASECHK.TRANS64 P0, [R161+URZ], R0 ;  /* 0x00000000a10085a7 */ /* 0x000ea4000800007f */
[----:B--2---:R-:W-:Y:S05]  /*a780*/  @!P0 BRA `(.L_x_20) ;  /* 0xfffffffc00f08947 */ /* 0x004fea000383ffff */
[----:B------:R-:W-:Y:S05]  /*a790*/  BRA `(.L_x_339) ;  /* 0xffffff7000687947 */ /* 0x000fea000383ffff */
.L_x_25:
[----:B--2---:R2:W3:Y:S02]  /*a7a0*/  SYNCS.PHASECHK.TRANS64.TRYWAIT P1, [R3+URZ], R0 ;  /* 0x00000000030075a7 */ /* 0x0044e4000802017f */
[----:B---3--:R-:W-:Y:S05]  /*a7b0*/  @!P1 NANOSLEEP.SYNCS 0x989680 ;  /* 0x009896800000995d */ /* 0x008fea0003900000 */
[----:B------:R-:W3:Y:S02]  /*a7c0*/  @!P1 SYNCS.PHASECHK.TRANS64 P1, [R3+URZ], R0 ;  /* 0x00000000030095a7 */ /* 0x000ee4000802007f */
[----:B---3--:R-:W-:Y:S05]  /*a7d0*/  @!P1 BRA `(.L_x_25) ;  /* 0xfffffffc00f09947 */ /* 0x008fea000383ffff */
[----:B------:R-:W-:Y:S05]  /*a7e0*/  BRA `(.L_x_24) ;  /* 0xffffff7000d87947 */ /* 0x000fea000383ffff */
.L_x_30:
[----:B--2---:R-:W-:-:S04]  /*a7f0*/  IMAD.U32 R5, RZ, RZ, UR4 ;  /* 0x00000004ff057e24 */ /* 0x004fc8000f8e00ff */
[----:B------:R2:W3:Y:S03]  /*a800*/  SYNCS.PHASECHK.TRANS64.TRYWAIT P1, [R5+URZ], R4 ;  /* 0x00000004050075a7 */ /* 0x0004e6000802017f */
[----:B---3--:R-:W-:Y:S05]  /*a810*/  @!P1 NANOSLEEP.SYNCS 0x989680 ;  /* 0x009896800000995d */ /* 0x008fea0003900000 */
[----:B------:R-:W3:Y:S02]  /*a820*/  @!P1 SYNCS.PHASECHK.TRANS64 P1, [R5+URZ], R4 ;  /* 0x00000004050095a7 */ /* 0x000ee4000802007f */
[----:B---3--:R-:W-:Y:S05]  /*a830*/  @!P1 BRA `(.L_x_30) ;  /* 0xfffffffc00ec9947 */ /* 0x008fea000383ffff */
[----:B------:R-:W-:Y:S05]  /*a840*/  BRA `(.L_x_29) ;  /* 0xffffff74004c7947 */ /* 0x000fea000383ffff */
.L_x_36:
[----:B-1----:R1:W2:Y:S02]  /*a850*/  SYNCS.PHASECHK.TRANS64.TRYWAIT P0, [R161+URZ+0x10], R0 ;  /* 0x00001000a10075a7 */ /* 0x0022a4000800017f */
[----:B--2---:R-:W-:Y:S05]  /*a860*/  @!P0 NANOSLEEP.SYNCS 0x989680 ;  /* 0x009896800000895d */ /* 0x004fea0003900000 */
[----:B------:R-:W2:Y:S02]  /*a870*/  @!P0 SYNCS.PHASECHK.TRANS64 P0, [R161+URZ+0x10], R0 ;  /* 0x00001000a10085a7 */ /* 0x000ea4000800007f */
[----:B--2---:R-:W-:Y:S05]  /*a880*/  @!P0 BRA `(.L_x_36) ;  /* 0xfffffffc00f08947 */ /* 0x004fea000383ffff */
[----:B------:R-:W-:Y:S05]  /*a890*/  BRA `(.L_x_340) ;  /* 0xffffff78003c7947 */ /* 0x000fea000383ffff */
.L_x_301:
[----:B------:R-:W-:Y:S01]  /*a8a0*/  BSSY B1, `(.L_x_341) ;  /* 0x0000006000017945 */ /* 0x000fe20003800000 */
[----:B------:R-:W-:-:S07]  /*a8b0*/  IMAD.MOV.U32 R15, RZ, RZ, -0x1 ;  /* 0xffffffffff0f7424 */ /* 0x000fce00078e00ff */
[----:B-----5:R-:W-:Y:S05]  /*a8c0*/  WARPSYNC.COLLECTIVE R15, `(.L_x_342) ;  /* 0x000000000f0c7348 */ /* 0x020fea0003c00000 */
[----:B------:R-:W-:Y:S02]  /*a8d0*/  ELECT P6, UR62, PT ;  /* 0x00000000003e782f */ /* 0x000fe400038c0000 */
[----:B------:R-:W-:Y:S01]  /*a8e0*/  MOV R14, UR62 ;  /* 0x0000003e000e7c02 */ /* 0x000fe20008000f00 */
[----:B-----5:R-:W-:Y:S10]  /*a8f0*/  ENDCOLLECTIVE ;  /* 0x000000000000791b */ /* 0x020ff40003800000 */
.L_x_342:
[----:B------:R-:W-:Y:S05]  /*a900*/  BSYNC B1 ;  /* 0x0000000000017941 */ /* 0x000fea0003800000 */
.L_x_341:
[----:B------:R-:W-:Y:S05]  /*a910*/  BRA `(.L_x_343) ;  /* 0xffffffe400707947 */ /* 0x000fea000383ffff */
.L_x_304:
[----:B0-----:R0:W1:Y:S02]  /*a920*/  SYNCS.PHASECHK.TRANS64.TRYWAIT P1, [R10+URZ+0xb0], R5 ;  /* 0x0000b0050a0075a7 */ /* 0x001064000802017f */
[----:B-1----:R-:W-:Y:S05]  /*a930*/  @!P1 NANOSLEEP.SYNCS 0x989680 ;  /* 0x009896800000995d */ /* 0x002fea0003900000 */
[----:B------:R-:W1:Y:S02]  /*a940*/  @!P1 SYNCS.PHASECHK.TRANS64 P1, [R10+URZ+0xb0], R5 ;  /* 0x0000b0050a0095a7 */ /* 0x000e64000802007f */
[----:B-1----:R-:W-:Y:S05]  /*a950*/  @!P1 BRA `(.L_x_304) ;  /* 0xfffffffc00f09947 */ /* 0x002fea000383ffff */
[----:B------:R-:W-:Y:S05]  /*a960*/  BRA `(.L_x_344) ;  /* 0xffffffe400a87947 */ /* 0x000fea000383ffff */
.L_x_313:
[----:B------:R-:W-:Y:S01]  /*a970*/  BSSY B0, `(.L_x_345) ;  /* 0x0000006000007945 */ /* 0x000fe20003800000 */
[----:B------:R-:W-:-:S07]  /*a980*/  IMAD.MOV.U32 R15, RZ, RZ, -0x1 ;  /* 0xffffffffff0f7424 */ /* 0x000fce00078e00ff */
[----:B-----5:R-:W-:Y:S05]  /*a990*/  WARPSYNC.COLLECTIVE R15, `(.L_x_346) ;  /* 0x000000000f0c7348 */ /* 0x020fea0003c00000 */
[----:B------:R-:W-:Y:S02]  /*a9a0*/  ELECT P6, UR62, PT ;  /* 0x00000000003e782f */ /* 0x000fe400038c0000 */
[----:B------:R-:W-:Y:S01]  /*a9b0*/  MOV R14, UR62 ;  /* 0x0000003e000e7c02 */ /* 0x000fe20008000f00 */
[----:B-----5:R-:W-:Y:S10]  /*a9c0*/  ENDCOLLECTIVE ;  /* 0x000000000000791b */ /* 0x020ff40003800000 */
.L_x_346:
[----:B------:R-:W-:Y:S05]  /*a9d0*/  BSYNC B0 ;  /* 0x0000000000007941 */ /* 0x000fea0003800000 */
.L_x_345:
[----:B------:R-:W-:Y:S05]  /*a9e0*/  BRA `(.L_x_347) ;  /* 0xfffffff0001c7947 */ /* 0x000fea000383ffff */
.L_x_317:
[----:B0-----:R0:W1:Y:S02]  /*a9f0*/  SYNCS.PHASECHK.TRANS64.TRYWAIT P0, [R9+URZ], R4 ;  /* 0x00000004090075a7 */ /* 0x001064000800017f */
[----:B-1----:R-:W-:Y:S05]  /*aa00*/  @!P0 NANOSLEEP.SYNCS 0x989680 ;  /* 0x009896800000895d */ /* 0x002fea0003900000 */
[----:B------:R-:W1:Y:S02]  /*aa10*/  @!P0 SYNCS.PHASECHK.TRANS64 P0, [R9+URZ], R4 ;  /* 0x00000004090085a7 */ /* 0x000e64000800007f */
[----:B-1----:R-:W-:Y:S05]  /*aa20*/  @!P0 BRA `(.L_x_317) ;  /* 0xfffffffc00f08947 */ /* 0x002fea000383ffff */
[----:B------:R-:W-:Y:S05]  /*aa30*/  BRA `(.L_x_348) ;  /* 0xfffffff0005c7947 */ /* 0x000fea000383ffff */
.L_x_318:
[----:B0-----:R0:W1:Y:S02]  /*aa40*/  SYNCS.PHASECHK.TRANS64.TRYWAIT P0, [R8+URZ], R5 ;  /* 0x00000005080075a7 */ /* 0x001064000800017f */
[----:B-1----:R-:W-:Y:S05]  /*aa50*/  @!P0 NANOSLEEP.SYNCS 0x989680 ;  /* 0x009896800000895d */ /* 0x002fea0003900000 */
[----:B------:R-:W1:Y:S02]  /*aa60*/  @!P0 SYNCS.PHASECHK.TRANS64 P0, [R8+URZ], R5 ;  /* 0x00000005080085a7 */ /* 0x000e64000800007f */
[----:B-1----:R-:W-:Y:S05]  /*aa70*/  @!P0 BRA `(.L_x_318) ;  /* 0xfffffffc00f08947 */ /* 0x002fea000383ffff */
[----:B------:R-:W-:Y:S05]  /*aa80*/  BRA `(.L_x_349) ;  /* 0xfffffff0006c7947 */ /* 0x000fea000383ffff */
.L_x_319:
[----:B0-----:R0:W1:Y:S02]  /*aa90*/  SYNCS.PHASECHK.TRANS64.TRYWAIT P0, [R9+URZ], R4 ;  /* 0x00000004090075a7 */ /* 0x001064000800017f */
[----:B-1----:R-:W-:Y:S05]  /*aaa0*/  @!P0 NANOSLEEP.SYNCS 0x989680 ;  /* 0x009896800000895d */ /* 0x002fea0003900000 */
[----:B------:R-:W1:Y:S02]  /*aab0*/  @!P0 SYNCS.PHASECHK.TRANS64 P0, [R9+URZ], R4 ;  /* 0x00000004090085a7 */ /* 0x000e64000800007f */
[----:B-1----:R-:W-:Y:S05]  /*aac0*/  @!P0 BRA `(.L_x_319) ;  /* 0xfffffffc00f08947 */ /* 0x002fea000383ffff */
[----:B------:R-:W-:Y:S05]  /*aad0*/  BRA `(.L_x_350) ;  /* 0xfffffff0007c7947 */ /* 0x000fea000383ffff */
.L_x_320:
[----:B0-----:R0:W1:Y:S02]  /*aae0*/  SYNCS.PHASECHK.TRANS64.TRYWAIT P0, [R8+URZ], R5 ;  /* 0x00000005080075a7 */ /* 0x001064000800017f */
[----:B-1----:R-:W-:Y:S05]  /*aaf0*/  @!P0 NANOSLEEP.SYNCS 0x989680 ;  /* 0x009896800000895d */ /* 0x002fea0003900000 */
[----:B------:R-:W1:Y:S02]  /*ab00*/  @!P0 SYNCS.PHASECHK.TRANS64 P0, [R8+URZ], R5 ;  /* 0x00000005080085a7 */ /* 0x000e64000800007f */
[----:B-1----:R-:W-:Y:S05]  /*ab10*/  @!P0 BRA `(.L_x_320) ;  /* 0xfffffffc00f08947 */ /* 0x002fea000383ffff */
[----:B------:R-:W-:Y:S05]  /*ab20*/  BRA `(.L_x_351) ;  /* 0xfffffff0008c7947 */ /* 0x000fea000383ffff */
.L_x_321:
[----:B0-----:R0:W1:Y:S02]  /*ab30*/  SYNCS.PHASECHK.TRANS64.TRYWAIT P0, [R9+URZ], R4 ;  /* 0x00000004090075a7 */ /* 0x001064000800017f */
[----:B-1----:R-:W-:Y:S05]  /*ab40*/  @!P0 NANOSLEEP.SYNCS 0x989680 ;  /* 0x009896800000895d */ /* 0x002fea0003900000 */
[----:B------:R-:W1:Y:S02]  /*ab50*/  @!P0 SYNCS.PHASECHK.TRANS64 P0, [R9+URZ], R4 ;  /* 0x00000004090085a7 */ /* 0x000e64000800007f */
[----:B-1----:R-:W-:Y:S05]  /*ab60*/  @!P0 BRA `(.L_x_321) ;  /* 0xfffffffc00f08947 */ /* 0x002fea000383ffff */
[----:B------:R-:W-:Y:S05]  /*ab70*/  BRA `(.L_x_352) ;  /* 0xfffffff0009c7947 */ /* 0x000fea000383ffff */
.L_x_322:
[----:B0-----:R0:W1:Y:S02]  /*ab80*/  SYNCS.PHASECHK.TRANS64.TRYWAIT P0, [R8+URZ], R5 ;  /* 0x00000005080075a7 */ /* 0x001064000800017f */
[----:B-1----:R-:W-:Y:S05]  /*ab90*/  @!P0 NANOSLEEP.SYNCS 0x989680 ;  /* 0x009896800000895d */ /* 0x002fea0003900000 */
[----:B------:R-:W1:Y:S02]  /*aba0*/  @!P0 SYNCS.PHASECHK.TRANS64 P0, [R8+URZ], R5 ;  /* 0x00000005080085a7 */ /* 0x000e64000800007f */
[----:B-1----:R-:W-:Y:S05]  /*abb0*/  @!P0 BRA `(.L_x_322) ;  /* 0xfffffffc00f08947 */ /* 0x002fea000383ffff */
[----:B------:R-:W-:Y:S05]  /*abc0*/  BRA `(.L_x_353) ;  /* 0xfffffff000ac7947 */ /* 0x000fea000383ffff */
.L_x_323:
[----:B0-----:R0:W1:Y:S02]  /*abd0*/  SYNCS.PHASECHK.TRANS64.TRYWAIT P0, [R9+URZ], R4 ;  /* 0x00000004090075a7 */ /* 0x001064000800017f */
[----:B-1----:R-:W-:Y:S05]  /*abe0*/  @!P0 NANOSLEEP.SYNCS 0x989680 ;  /* 0x009896800000895d */ /* 0x002fea0003900000 */
[----:B------:R-:W1:Y:S02]  /*abf0*/  @!P0 SYNCS.PHASECHK.TRANS64 P0, [R9+URZ], R4 ;  /* 0x00000004090085a7 */ /* 0x000e64000800007f */
[----:B-1----:R-:W-:Y:S05]  /*ac00*/  @!P0 BRA `(.L_x_323) ;  /* 0xfffffffc00f08947 */ /* 0x002fea000383ffff */
[----:B------:R-:W-:Y:S05]  /*ac10*/  BRA `(.L_x_354) ;  /* 0xfffffff000bc7947 */ /* 0x000fea000383ffff */
.L_x_324:
[----:B0-----:R0:W1:Y:S02]  /*ac20*/  SYNCS.PHASECHK.TRANS64.TRYWAIT P0, [R8+URZ], R5 ;  /* 0x00000005080075a7 */ /* 0x001064000800017f */
[----:B-1----:R-:W-:Y:S05]  /*ac30*/  @!P0 NANOSLEEP.SYNCS 0x989680 ;  /* 0x009896800000895d */ /* 0x002fea0003900000 */
[----:B------:R-:W1:Y:S02]  /*ac40*/  @!P0 SYNCS.PHASECHK.TRANS64 P0, [R8+URZ], R5 ;  /* 0x00000005080085a7 */ /* 0x000e64000800007f */
[----:B-1----:R-:W-:Y:S05]  /*ac50*/  @!P0 BRA `(.L_x_324) ;  /* 0xfffffffc00f08947 */ /* 0x002fea000383ffff */
[----:B------:R-:W-:Y:S05]  /*ac60*/  BRA `(.L_x_355) ;  /* 0xfffffff000cc7947 */ /* 0x000fea000383ffff */
.L_x_325:
[----:B0-----:R0:W1:Y:S02]  /*ac70*/  SYNCS.PHASECHK.TRANS64.TRYWAIT P0, [R9+URZ], R4 ;  /* 0x00000004090075a7 */ /* 0x001064000800017f */
[----:B-1----:R-:W-:Y:S05]  /*ac80*/  @!P0 NANOSLEEP.SYNCS 0x989680 ;  /* 0x009896800000895d */ /* 0x002fea0003900000 */
[----:B------:R-:W1:Y:S02]  /*ac90*/  @!P0 SYNCS.PHASECHK.TRANS64 P0, [R9+URZ], R4 ;  /* 0x00000004090085a7 */ /* 0x000e64000800007f */
[----:B-1----:R-:W-:Y:S05]  /*aca0*/  @!P0 BRA `(.L_x_325) ;  /* 0xfffffffc00f08947 */ /* 0x002fea000383ffff */
[----:B------:R-:W-:Y:S05]  /*acb0*/  BRA `(.L_x_356) ;  /* 0xfffffff000dc7947 */ /* 0x000fea000383ffff */
.L_x_326:
[----:B0-----:R0:W1:Y:S02]  /*acc0*/  SYNCS.PHASECHK.TRANS64.TRYWAIT P0, [R8+URZ], R5 ;  /* 0x00000005080075a7 */ /* 0x001064000800017f */
[----:B-1----:R-:W-:Y:S05]  /*acd0*/  @!P0 NANOSLEEP.SYNCS 0x989680 ;  /* 0x009896800000895d */ /* 0x002fea0003900000 */
[----:B------:R-:W1:Y:S02]  /*ace0*/  @!P0 SYNCS.PHASECHK.TRANS64 P0, [R8+URZ], R5 ;  /* 0x00000005080085a7 */ /* 0x000e64000800007f */
[----:B-1----:R-:W-:Y:S05]  /*acf0*/  @!P0 BRA `(.L_x_326) ;  /* 0xfffffffc00f08947 */ /* 0x002fea000383ffff */
[----:B------:R-:W-:Y:S05]  /*ad00*/  BRA `(.L_x_357) ;  /* 0xfffffff000ec7947 */ /* 0x000fea000383ffff */
.L_x_327:
[----:B0-----:R0:W1:Y:S02]  /*ad10*/  SYNCS.PHASECHK.TRANS64.TRYWAIT P0, [R9+URZ], R4 ;  /* 0x00000004090075a7 */ /* 0x001064000800017f */
[----:B-1----:R-:W-:Y:S05]  /*ad20*/  @!P0 NANOSLEEP.SYNCS 0x989680 ;  /* 0x009896800000895d */ /* 0x002fea0003900000 */
[----:B------:R-:W1:Y:S02]  /*ad30*/  @!P0 SYNCS.PHASECHK.TRANS64 P0, [R9+URZ], R4 ;  /* 0x00000004090085a7 */ /* 0x000e64000800007f */
[----:B-1----:R-:W-:Y:S05]  /*ad40*/  @!P0 BRA `(.L_x_327) ;  /* 0xfffffffc00f08947 */ /* 0x002fea000383ffff */
[----:B------:R-:W-:Y:S05]  /*ad50*/  BRA `(.L_x_358) ;  /* 0xfffffff000fc7947 */ /* 0x000fea000383ffff */
.L_x_328:
[----:B0-----:R0:W1:Y:S02]  /*ad60*/  SYNCS.PHASECHK.TRANS64.TRYWAIT P0, [R8+URZ], R5 ;  /* 0x00000005080075a7 */ /* 0x001064000800017f */
[----:B-1----:R-:W-:Y:S05]  /*ad70*/  @!P0 NANOSLEEP.SYNCS 0x989680 ;  /* 0x009896800000895d */ /* 0x002fea0003900000 */
[----:B------:R-:W1:Y:S02]  /*ad80*/  @!P0 SYNCS.PHASECHK.TRANS64 P0, [R8+URZ], R5 ;  /* 0x00000005080085a7 */ /* 0x000e64000800007f */
[----:B-1----:R-:W-:Y:S05]  /*ad90*/  @!P0 BRA `(.L_x_328) ;  /* 0xfffffffc00f08947 */ /* 0x002fea000383ffff */
[----:B------:R-:W-:Y:S05]  /*ada0*/  BRA `(.L_x_359) ;  /* 0xfffffff4000c7947 */ /* 0x000fea000383ffff */
.L_x_329:
[----:B0-----:R0:W1:Y:S02]  /*adb0*/  SYNCS.PHASECHK.TRANS64.TRYWAIT P0, [R9+URZ], R4 ;  /* 0x00000004090075a7 */ /* 0x001064000800017f */
[----:B-1----:R-:W-:Y:S05]  /*adc0*/  @!P0 NANOSLEEP.SYNCS 0x989680 ;  /* 0x009896800000895d */ /* 0x002fea0003900000 */
[----:B------:R-:W1:Y:S02]  /*add0*/  @!P0 SYNCS.PHASECHK.TRANS64 P0, [R9+URZ], R4 ;  /* 0x00000004090085a7 */ /* 0x000e64000800007f */
[----:B-1----:R-:W-:Y:S05]  /*ade0*/  @!P0 BRA `(.L_x_329) ;  /* 0xfffffffc00f08947 */ /* 0x002fea000383ffff */
[----:B------:R-:W-:Y:S05]  /*adf0*/  BRA `(.L_x_360) ;  /* 0xfffffff4001c7947 */ /* 0x000fea000383ffff */
.L_x_330:
[----:B0-----:R0:W1:Y:S02]  /*ae00*/  SYNCS.PHASECHK.TRANS64.TRYWAIT P0, [R8+URZ], R5 ;  /* 0x00000005080075a7 */ /* 0x001064000800017f */
[----:B-1----:R-:W-:Y:S05]  /*ae10*/  @!P0 NANOSLEEP.SYNCS 0x989680 ;  /* 0x009896800000895d */ /* 0x002fea0003900000 */
[----:B------:R-:W1:Y:S02]  /*ae20*/  @!P0 SYNCS.PHASECHK.TRANS64 P0, [R8+URZ], R5 ;  /* 0x00000005080085a7 */ /* 0x000e64000800007f */
[----:B-1----:R-:W-:Y:S05]  /*ae30*/  @!P0 BRA `(.L_x_330) ;  /* 0xfffffffc00f08947 */ /* 0x002fea000383ffff */
[----:B------:R-:W-:Y:S05]  /*ae40*/  BRA `(.L_x_361) ;  /* 0xfffffff4002c7947 */ /* 0x000fea000383ffff */
.L_x_331:
[----:B0-----:R0:W1:Y:S02]  /*ae50*/  SYNCS.PHASECHK.TRANS64.TRYWAIT P0, [R9+URZ], R4 ;  /* 0x00000004090075a7 */ /* 0x001064000800017f */
[----:B-1----:R-:W-:Y:S05]  /*ae60*/  @!P0 NANOSLEEP.SYNCS 0x989680 ;  /* 0x009896800000895d */ /* 0x002fea0003900000 */
[----:B------:R-:W1:Y:S02]  /*ae70*/  @!P0 SYNCS.PHASECHK.TRANS64 P0, [R9+URZ], R4 ;  /* 0x00000004090085a7 */ /* 0x000e64000800007f */
[----:B-1----:R-:W-:Y:S05]  /*ae80*/  @!P0 BRA `(.L_x_331) ;  /* 0xfffffffc00f08947 */ /* 0x002fea000383ffff */
[----:B------:R-:W-:Y:S05]  /*ae90*/  BRA `(.L_x_362) ;  /* 0xfffffff4003c7947 */ /* 0x000fea000383ffff */
.L_x_332:
[----:B0-----:R0:W1:Y:S02]  /*aea0*/  SYNCS.PHASECHK.TRANS64.TRYWAIT P0, [R8+URZ], R5 ;  /* 0x00000005080075a7 */ /* 0x001064000800017f */
[----:B-1----:R-:W-:Y:S05]  /*aeb0*/  @!P0 NANOSLEEP.SYNCS 0x989680 ;  /* 0x009896800000895d */ /* 0x002fea0003900000 */
[----:B------:R-:W1:Y:S02]  /*aec0*/  @!P0 SYNCS.PHASECHK.TRANS64 P0, [R8+URZ], R5 ;  /* 0x00000005080085a7 */ /* 0x000e64000800007f */
[----:B-1----:R-:W-:Y:S05]  /*aed0*/  @!P0 BRA `(.L_x_332) ;  /* 0xfffffffc00f08947 */ /* 0x002fea000383ffff */
[----:B------:R-:W-:Y:S05]  /*aee0*/  BRA `(.L_x_363) ;  /* 0xfffffff4004c7947 */ /* 0x000fea000383ffff */
.L_x_333:
[----:B0-----:R0:W1:Y:S02]  /*aef0*/  SYNCS.PHASECHK.TRANS64.TRYWAIT P0, [R9+URZ], R4 ;  /* 0x00000004090075a7 */ /* 0x001064000800017f */
[----:B-1----:R-:W-:Y:S05]  /*af00*/  @!P0 NANOSLEEP.SYNCS 0x989680 ;  /* 0x009896800000895d */ /* 0x002fea0003900000 */
[----:B------:R-:W1:Y:S02]  /*af10*/  @!P0 SYNCS.PHASECHK.TRANS64 P0, [R9+URZ], R4 ;  /* 0x00000004090085a7 */ /* 0x000e64000800007f */
[----:B-1----:R-:W-:Y:S05]  /*af20*/  @!P0 BRA `(.L_x_333) ;  /* 0xfffffffc00f08947 */ /* 0x002fea000383ffff */
[----:B------:R-:W-:Y:S05]  /*af30*/  BRA `(.L_x_364) ;  /* 0xfffffff4005c7947 */ /* 0x000fea000383ffff */
.L_x_334:
[----:B0-----:R0:W1:Y:S02]  /*af40*/  SYNCS.PHASECHK.TRANS64.TRYWAIT P0, [R8+URZ], R5 ;  /* 0x00000005080075a7 */ /* 0x001064000800017f */
[----:B-1----:R-:W-:Y:S05]  /*af50*/  @!P0 NANOSLEEP.SYNCS 0x989680 ;  /* 0x009896800000895d */ /* 0x002fea0003900000 */
[----:B------:R-:W1:Y:S02]  /*af60*/  @!P0 SYNCS.PHASECHK.TRANS64 P0, [R8+URZ], R5 ;  /* 0x00000005080085a7 */ /* 0x000e64000800007f */
[----:B-1----:R-:W-:Y:S05]  /*af70*/  @!P0 BRA `(.L_x_334) ;  /* 0xfffffffc00f08947 */ /* 0x002fea000383ffff */
[----:B------:R-:W-:Y:S05]  /*af80*/  BRA `(.L_x_365) ;  /* 0xfffffff4006c7947 */ /* 0x000fea000383ffff */
.L_x_335:
[----:B0-----:R0:W1:Y:S02]  /*af90*/  SYNCS.PHASECHK.TRANS64.TRYWAIT P0, [R9+URZ], R4 ;  /* 0x00000004090075a7 */ /* 0x001064000800017f */
[----:B-1----:R-:W-:Y:S05]  /*afa0*/  @!P0 NANOSLEEP.SYNCS 0x989680 ;  /* 0x009896800000895d */ /* 0x002fea0003900000 */
[----:B------:R-:W1:Y:S02]  /*afb0*/  @!P0 SYNCS.PHASECHK.TRANS64 P0, [R9+URZ], R4 ;  /* 0x00000004090085a7 */ /* 0x000e64000800007f */
[----:B-1----:R-:W-:Y:S05]  /*afc0*/  @!P0 BRA `(.L_x_335) ;  /* 0xfffffffc00f08947 */ /* 0x002fea000383ffff */
[----:B------:R-:W-:Y:S05]  /*afd0*/  BRA `(.L_x_366) ;  /* 0xfffffff4007c7947 */ /* 0x000fea000383ffff */
.L_x_336:
[----:B0-----:R0:W1:Y:S02]  /*afe0*/  SYNCS.PHASECHK.TRANS64.TRYWAIT P0, [R8+URZ], R5 ;  /* 0x00000005080075a7 */ /* 0x001064000800017f */
[----:B-1----:R-:W-:Y:S05]  /*aff0*/  @!P0 NANOSLEEP.SYNCS 0x989680 ;  /* 0x009896800000895d */ /* 0x002fea0003900000 */
[----:B------:R-:W1:Y:S02]  /*b000*/  @!P0 SYNCS.PHASECHK.TRANS64 P0, [R8+URZ], R5 ;  /* 0x00000005080085a7 */ /* 0x000e64000800007f */
[----:B-1----:R-:W-:Y:S05]  /*b010*/  @!P0 BRA `(.L_x_336) ;  /* 0xfffffffc00f08947 */ /* 0x002fea000383ffff */
[----:B------:R-:W-:Y:S05]  /*b020*/  BRA `(.L_x_367) ;  /* 0xfffffff4008c7947 */ /* 0x000fea000383ffff */
.L_x_337:
[----:B-1----:R1:W2:Y:S02]  /*b030*/  SYNCS.PHASECHK.TRANS64.TRYWAIT P0, [R11+URZ], R6 ;  /* 0x000000060b0075a7 */ /* 0x0022a4000800017f */
[----:B--2---:R-:W-:Y:S05]  /*b040*/  @!P0 NANOSLEEP.SYNCS 0x989680 ;  /* 0x009896800000895d */ /* 0x004fea0003900000 */
[----:B------:R-:W2:Y:S02]  /*b050*/  @!P0 SYNCS.PHASECHK.TRANS64 P0, [R11+URZ], R6 ;  /* 0x000000060b0085a7 */ /* 0x000ea4000800007f */
[----:B--2---:R-:W-:Y:S05]  /*b060*/  @!P0 BRA `(.L_x_337) ;  /* 0xfffffffc00f08947 */ /* 0x004fea000383ffff */
[----:B------:R-:W-:Y:S05]  /*b070*/  BRA `(.L_x_368) ;  /* 0xfffffff400947947 */ /* 0x000fea000383ffff */
.L_x_369:
[----:B------:R-:W-:-:S00]  /*b080*/  BRA `(.L_x_369) ;  /* 0xfffffffc00fc7947 */ /* 0x000fc0000383ffff */
[----:B------:R-:W-:-:S00]  /*b090*/  NOP ;  /* 0x0000000000007918 */ /* 0x000fc00000000000 */
        /* <DEDUP_REMOVED lines=14> */
.L_x_370:


//--------------------- .nv.global.init           --------------------------
	.section	.nv.global.init,"aw",@progbits
.nv.global.init:
	.type		$str$22,@object
	.size		$str$22,($str$23 - $str$22)
$str$22:
        /*0000*/ 	.byte	0x6b, 0x5f, 0x74, 0x69, 0x6c, 0x65, 0x5f, 0x63, 0x6f, 0x75, 0x6e, 0x74, 0x20, 0x3e, 0x3d, 0x20
        /*0010*/ 	.byte	0x31, 0x00
	.type		$str$23,@object
	.size		$str$23,(__unnamed_1 - $str$23)
$str$23:
        /*0012*/ 	.byte	0x2f, 0x74, 0x6d, 0x70, 0x2f, 0x63, 0x75, 0x74, 0x6c, 0x61, 0x73, 0x73, 0x5f, 0x73, 0x77, 0x65
        /*0022*/ 	.byte	0x65, 0x70, 0x5f, 0x73, 0x72, 0x63, 0x2f, 0x69, 0x6e, 0x63, 0x6c, 0x75, 0x64, 0x65, 0x2f, 0x63
        /*0032*/ 	.byte	0x75, 0x74, 0x6c, 0x61, 0x73, 0x73, 0x2f, 0x67, 0x65, 0x6d, 0x6d, 0x2f, 0x63, 0x6f, 0x6c, 0x6c
        /*0042*/ 	.byte	0x65, 0x63, 0x74, 0x69, 0x76, 0x65, 0x2f, 0x73, 0x6d, 0x39, 0x30, 0x5f, 0x6d, 0x6d, 0x61, 0x5f
        /*0052*/ 	.byte	0x74, 0x6d, 0x61, 0x5f, 0x67, 0x6d, 0x6d, 0x61, 0x5f, 0x73, 0x73, 0x5f, 0x77, 0x61, 0x72, 0x70
        /*0062*/ 	.byte	0x73, 0x70, 0x65, 0x63, 0x69, 0x61, 0x6c, 0x69, 0x7a, 0x65, 0x64, 0x2e, 0x68, 0x70, 0x70, 0x00
	.type		__unnamed_1,@object
	.size		__unnamed_1,(.L_0 - __unnamed_1)
__unnamed_1:
        /*0072*/ 	.byte	0x76, 0x6f, 0x69, 0x64, 0x20, 0x63, 0x75, 0x74, 0x6c, 0x61, 0x73, 0x73, 0x3a, 0x3a, 0x67, 0x65
        /* <DEDUP_REMOVED lines=173> */
        /*0b52*/ 	.byte	0x00
.L_0:


//--------------------- .nv.shared._ZN7cutlass13device_kernelINS_4gemm6kernel13GemmUniversalIN4cute5tupleIJiiiiEEENS1_10collective13CollectiveMmaINS1_34MainloopSm90TmaGmmaWarpSpecializedILi22ENS5_IJNS4_1CILi2EEENSA_ILi4EEENSA_ILi1EEEEEENS1_32KernelTmaWarpSpecializedPingpongEEENS5_IJNSA_ILi64EEENSA_ILi256EEENSA_ILi32EEEEEEaNS5_IJlSD_lEEEaSL_NS4_8TiledMMAINS4_8MMA_AtomIJNS4_4SM904GMMA27MMA_64x256x32_S32S8S8_SS_TNEEEENS4_6LayoutINS5_IJSD_SD_SD_EEENS5_IJNSA_ILi0EEESU_SU_EEEEENS5_IJNS4_10UnderscoreESX_SX_EEEEENS4_23SM90_TMA_LOAD_MULTICASTENS4_14ComposedLayoutINS4_7SwizzleILi1ELi4ELi3EEENS4_18smem_ptr_flag_bitsILi8EEENSS_INS5_IJNSA_ILi8EEESJ_EEENS5_IJSJ_SD_EEEEEEEvNS4_8identityES10_S1A_vS1B_EENS_8epilogue10collective6detail29Sm90TmaWarpSpecializedAdapterINS1E_15DefaultEpilogueIaSL_SL_NS1D_6thread17LinearCombinationIaLi1EiiLNS1I_9ScaleType4KindE0ELNS_15FloatRoundStyleE2EaEENS1_15EpilogueDefaultEEEEEvvEEEEvNT_6ParamsE --------------------------
	.section	.nv.shared._ZN7cutlass13device_kernelINS_4gemm6kernel13GemmUniversalIN4cute5tupleIJiiiiEEENS1_10collective13CollectiveMmaINS1_34MainloopSm90TmaGmmaWarpSpecializedILi22ENS5_IJNS4_1CILi2EEENSA_ILi4EEENSA_ILi1EEEEEENS1_32KernelTmaWarpSpecializedPingpongEEENS5_IJNSA_ILi64EEENSA_ILi256EEENSA_ILi32EEEEEEaNS5_IJlSD_lEEEaSL_NS4_8TiledMMAINS4_8MMA_AtomIJNS4_4SM904GMMA27MMA_64x256x32_S32S8S8_SS_TNEEEENS4_6LayoutINS5_IJSD_SD_SD_EEENS5_IJNSA_ILi0EEESU_SU_EEEEENS5_IJNS4_10UnderscoreESX_SX_EEEEENS4_23SM90_TMA_LOAD_MULTICASTENS4_14ComposedLayoutINS4_7SwizzleILi1ELi4ELi3EEENS4_18smem_ptr_flag_bitsILi8EEENSS_INS5_IJNSA_ILi8EEESJ_EEENS5_IJSJ_SD_EEEEEEEvNS4_8identityES10_S1A_vS1B_EENS_8epilogue10collective6detail29Sm90TmaWarpSpecializedAdapterINS1E_15DefaultEpilogueIaSL_SL_NS1D_6thread17LinearCombinationIaLi1EiiLNS1I_9ScaleType4KindE0ELNS_15FloatRoundStyleE2EaEENS1_15EpilogueDefaultEEEEEvvEEEEvNT_6ParamsE,"aw",@nobits
	.sectionflags	@""
	.align	16
	.zero		1024


//--------------------- .nv.shared.reserved.0     --------------------------
	.section	.nv.shared.reserved.0,"aw",@nobits
	.weak		__nv_reservedSMEM_offset_0_alias
	.size		__nv_reservedSMEM_offset_0_alias, 0, 0
	.other		__nv_reservedSMEM_offset_0_alias,@"STO_CUDA_RESERVED_SHARED STV_DEFAULT"
__nv_reservedSMEM_offset_0_alias:
	.zero		0


//--------------------- .nv.global                --------------------------
	.section	.nv.global,"aw",@nobits
.nv.global:
	.type		_ZN40_INTERNAL_83bc7812_4_k_cu_e1aabb59_283874cute1_E,@object
	.size		_ZN40_INTERNAL_83bc7812_4_k_cu_e1aabb59_283874cute1_E,(_ZN40_INTERNAL_83bc7812_4_k_cu_e1aabb59_283874cuda3std3__45__cpo6cbeginE - _ZN40_INTERNAL_83bc7812_4_k_cu_e1aabb59_283874cute1_E)
_ZN40_INTERNAL_83bc7812_4_k_cu_e1aabb59_283874cute1_E:
	.zero		1
	.type		_ZN40_INTERNAL_83bc7812_4_k_cu_e1aabb59_283874cuda3std3__45__cpo6cbeginE,@object
	.size		_ZN40_INTERNAL_83bc7812_4_k_cu_e1aabb59_283874cuda3std3__45__cpo6cbeginE,(_ZN40_INTERNAL_83bc7812_4_k_cu_e1aabb59_283874cuda3std3__48in_placeE - _ZN40_INTERNAL_83bc7812_4_k_cu_e1aabb59_283874cuda3std3__45__cpo6cbeginE)
_ZN40_INTERNAL_83bc7812_4_k_cu_e1aabb59_283874cuda3std3__45__cpo6cbeginE:
	.zero		1
	.type		_ZN40_INTERNAL_83bc7812_4_k_cu_e1aabb59_283874cuda3std3__48in_placeE,@object
	.size		_ZN40_INTERNAL_83bc7812_4_k_cu_e1aabb59_283874cuda3std3__48in_placeE,(_ZN40_INTERNAL_83bc7812_4_k_cu_e1aabb59_283874cuda3std6ranges3__45__cpo9iter_moveE - _ZN40_INTERNAL_83bc7812_4_k_cu_e1aabb59_283874cuda3std3__48in_placeE)
_ZN40_INTERNAL_83bc7812_4_k_cu_e1aabb59_283874cuda3std3__48in_placeE:
	.zero		1
	.type		_ZN40_INTERNAL_83bc7812_4_k_cu_e1aabb59_283874cuda3std6ranges3__45__cpo9iter_moveE,@object
	.size		_ZN40_INTERNAL_83bc7812_4_k_cu_e1aabb59_283874cuda3std6ranges3__45__cpo9iter_moveE,(_ZN40_INTERNAL_83bc7812_4_k_cu_e1aabb59_283874cuda3std3__45__cpo5beginE - _ZN40_INTERNAL_83bc7812_4_k_cu_e1aabb59_283874cuda3std6ranges3__45__cpo9iter_moveE)
_ZN40_INTERNAL_83bc7812_4_k_cu_e1aabb59_283874cuda3std6ranges3__45__cpo9iter_moveE:
	.zero		1
	.type		_ZN40_INTERNAL_83bc7812_4_k_cu_e1aabb59_283874cuda3std3__45__cpo5beginE,@object
	.size		_ZN40_INTERNAL_83bc7812_4_k_cu_e1aabb59_283874cuda3std3__45__cpo5beginE,(_ZN40_INTERNAL_83bc7812_4_k_cu_e1aabb59_283874cuda3std3__442_GLOBAL__N__83bc7812_4_k_cu_e1aabb59_283876ignoreE - _ZN40_INTERNAL_83bc7812_4_k_cu_e1aabb59_283874cuda3std3__45__cpo5beginE)
_ZN40_INTERNAL_83bc7812_4_k_cu_e1aabb59_283874cuda3std3__45__cpo5beginE:
	.zero		1
	.type		_ZN40_INTERNAL_83bc7812_4_k_cu_e1aabb59_283874cuda3std3__442_GLOBAL__N__83bc7812_4_k_cu_e1aabb59_283876ignoreE,@object
	.size		_ZN40_INTERNAL_83bc7812_4_k_cu_e1aabb59_283874cuda3std3__442_GLOBAL__N__83bc7812_4_k_cu_e1aabb59_283876ignoreE,(_ZN40_INTERNAL_83bc7812_4_k_cu_e1aabb59_283874cute7productE - _ZN40_INTERNAL_83bc7812_4_k_cu_e1aabb59_283874cuda3std3__442_GLOBAL__N__83bc7812_4_k_cu_e1aabb59_283876ignoreE)
_ZN40_INTERNAL_83bc7812_4_k_cu_e1aabb59_283874cuda3std3__442_GLOBAL__N__83bc7812_4_k_cu_e1aabb59_283876ignoreE:
	.zero		1
	.type		_ZN40_INTERNAL_83bc7812_4_k_cu_e1aabb59_283874cute7productE,@object
	.size		_ZN40_INTERNAL_83bc7812_4_k_cu_e1aabb59_283874cute7productE,(_ZN40_INTERNAL_83bc7812_4_k_cu_e1aabb59_283874cuda3std3__45__cpo3endE - _ZN40_INTERNAL_83bc7812_4_k_cu_e1aabb59_283874cute7productE)
_ZN40_INTERNAL_83bc7812_4_k_cu_e1aabb59_283874cute7productE:
	.zero		1
	.type		_ZN40_INTERNAL_83bc7812_4_k_cu_e1aabb59_283874cuda3std3__45__cpo3endE,@object
	.size		_ZN40_INTERNAL_83bc7812_4_k_cu_e1aabb59_283874cuda3std3__45__cpo3endE,(_ZN40_INTERNAL_83bc7812_4_k_cu_e1aabb59_283874cuda3std3__419piecewise_constructE - _ZN40_INTERNAL_83bc7812_4_k_cu_e1aabb59_283874cuda3std3__45__cpo3endE)
_ZN40_INTERNAL_83bc7812_4_k_cu_e1aabb59_283874cuda3std3__45__cpo3endE:
	.zero		1
	.type		_ZN40_INTERNAL_83bc7812_4_k_cu_e1aabb59_283874cuda3std3__419piecewise_constructE,@object
	.size		_ZN40_INTERNAL_83bc7812_4_k_cu_e1aabb59_283874cuda3std3__419piecewise_constructE,(_ZN40_INTERNAL_83bc7812_4_k_cu_e1aabb59_283874cuda3std3__45__cpo4cendE - _ZN40_INTERNAL_83bc7812_4_k_cu_e1aabb59_283874cuda3std3__419piecewise_constructE)
_ZN40_INTERNAL_83bc7812_4_k_cu_e1aabb59_283874cuda3std3__419piecewise_constructE:
	.zero		1
	.type		_ZN40_INTERNAL_83bc7812_4_k_cu_e1aabb59_283874cuda3std3__45__cpo4cendE,@object
	.size		_ZN40_INTERNAL_83bc7812_4_k_cu_e1aabb59_283874cuda3std3__45__cpo4cendE,(_ZN40_INTERNAL_83bc7812_4_k_cu_e1aabb59_283874cuda3std6ranges3__45__cpo4swapE - _ZN40_INTERNAL_83bc7812_4_k_cu_e1aabb59_283874cuda3std3__45__cpo4cendE)
_ZN40_INTERNAL_83bc7812_4_k_cu_e1aabb59_283874cuda3std3__45__cpo4cendE:
	.zero		1
	.type		_ZN40_INTERNAL_83bc7812_4_k_cu_e1aabb59_283874cuda3std6ranges3__45__cpo4swapE,@object
	.size		_ZN40_INTERNAL_83bc7812_4_k_cu_e1aabb59_283874cuda3std6ranges3__45__cpo4swapE,(.L_8 - _ZN40_INTERNAL_83bc7812_4_k_cu_e1aabb59_283874cuda3std6ranges3__45__cpo4swapE)
_ZN40_INTERNAL_83bc7812_4_k_cu_e1aabb59_283874cuda3std6ranges3__45__cpo4swapE:
	.zero		1
.L_8:


//--------------------- .nv.constant0._ZN7cutlass13device_kernelINS_4gemm6kernel13GemmUniversalIN4cute5tupleIJiiiiEEENS1_10collective13CollectiveMmaINS1_34MainloopSm90TmaGmmaWarpSpecializedILi22ENS5_IJNS4_1CILi2EEENSA_ILi4EEENSA_ILi1EEEEEENS1_32KernelTmaWarpSpecializedPingpongEEENS5_IJNSA_ILi64EEENSA_ILi256EEENSA_ILi32EEEEEEaNS5_IJlSD_lEEEaSL_NS4_8TiledMMAINS4_8MMA_AtomIJNS4_4SM904GMMA27MMA_64x256x32_S32S8S8_SS_TNEEEENS4_6LayoutINS5_IJSD_SD_SD_EEENS5_IJNSA_ILi0EEESU_SU_EEEEENS5_IJNS4_10UnderscoreESX_SX_EEEEENS4_23SM90_TMA_LOAD_MULTICASTENS4_14ComposedLayoutINS4_7SwizzleILi1ELi4ELi3EEENS4_18smem_ptr_flag_bitsILi8EEENSS_INS5_IJNSA_ILi8EEESJ_EEENS5_IJSJ_SD_EEEEEEEvNS4_8identityES10_S1A_vS1B_EENS_8epilogue10collective6detail29Sm90TmaWarpSpecializedAdapterINS1E_15DefaultEpilogueIaSL_SL_NS1D_6thread17LinearCombinationIaLi1EiiLNS1I_9ScaleType4KindE0ELNS_15FloatRoundStyleE2EaEENS1_15EpilogueDefaultEEEEEvvEEEEvNT_6ParamsE --------------------------
	.section	.nv.constant0._ZN7cutlass13device_kernelINS_4gemm6kernel13GemmUniversalIN4cute5tupleIJiiiiEEENS1_10collective13CollectiveMmaINS1_34MainloopSm90TmaGmmaWarpSpecializedILi22ENS5_IJNS4_1CILi2EEENSA_ILi4EEENSA_ILi1EEEEEENS1_32KernelTmaWarpSpecializedPingpongEEENS5_IJNSA_ILi64EEENSA_ILi256EEENSA_ILi32EEEEEEaNS5_IJlSD_lEEEaSL_NS4_8TiledMMAINS4_8MMA_AtomIJNS4_4SM904GMMA27MMA_64x256x32_S32S8S8_SS_TNEEEENS4_6LayoutINS5_IJSD_SD_SD_EEENS5_IJNSA_ILi0EEESU_SU_EEEEENS5_IJNS4_10UnderscoreESX_SX_EEEEENS4_23SM90_TMA_LOAD_MULTICASTENS4_14ComposedLayoutINS4_7SwizzleILi1ELi4ELi3EEENS4_18smem_ptr_flag_bitsILi8EEENSS_INS5_IJNSA_ILi8EEESJ_EEENS5_IJSJ_SD_EEEEEEEvNS4_8identityES10_S1A_vS1B_EENS_8epilogue10collective6detail29Sm90TmaWarpSpecializedAdapterINS1E_15DefaultEpilogueIaSL_SL_NS1D_6thread17LinearCombinationIaLi1EiiLNS1I_9ScaleType4KindE0ELNS_15FloatRoundStyleE2EaEENS1_15EpilogueDefaultEEEEEvvEEEEvNT_6ParamsE,"a",@progbits
	.sectionflags	@""
	.align	4
.nv.constant0._ZN7cutlass13device_kernelINS_4gemm6kernel13GemmUniversalIN4cute5tupleIJiiiiEEENS1_10collective13CollectiveMmaINS1_34MainloopSm90TmaGmmaWarpSpecializedILi22ENS5_IJNS4_1CILi2EEENSA_ILi4EEENSA_ILi1EEEEEENS1_32KernelTmaWarpSpecializedPingpongEEENS5_IJNSA_ILi64EEENSA_ILi256EEENSA_ILi32EEEEEEaNS5_IJlSD_lEEEaSL_NS4_8TiledMMAINS4_8MMA_AtomIJNS4_4SM904GMMA27MMA_64x256x32_S32S8S8_SS_TNEEEENS4_6LayoutINS5_IJSD_SD_SD_EEENS5_IJNSA_ILi0EEESU_SU_EEEEENS5_IJNS4_10UnderscoreESX_SX_EEEEENS4_23SM90_TMA_LOAD_MULTICASTENS4_14ComposedLayoutINS4_7SwizzleILi1ELi4ELi3EEENS4_18smem_ptr_flag_bitsILi8EEENSS_INS5_IJNSA_ILi8EEESJ_EEENS5_IJSJ_SD_EEEEEEEvNS4_8identityES10_S1A_vS1B_EENS_8epilogue10collective6detail29Sm90TmaWarpSpecializedAdapterINS1E_15DefaultEpilogueIaSL_SL_NS1D_6thread17LinearCombinationIaLi1EiiLNS1I_9ScaleType4KindE0ELNS_15FloatRoundStyleE2EaEENS1_15EpilogueDefaultEEEEEvvEEEEvNT_6ParamsE:
	.zero		1664


//--------------------- SYMBOLS --------------------------

	.type		.nv.reservedSmem.offset0,@object
	.size		.nv.reservedSmem.offset0,0x4
	.type		__assertfail,@function
